def attn_fwd(
    Q,
    K,
    V,
    Out,
    Lse,
    sm_scale,
    stride_qz,
    stride_qh,
    stride_qm,
    stride_qk,
    stride_kz,
    stride_kh,
    stride_kn,
    stride_kk,
    stride_vz,
    stride_vh,
    stride_vn,
    stride_vk,
    stride_oz,
    stride_oh,
    stride_om,
    stride_ok,
    seqlen_q,
    seqlen_k,
    BLOCK_M: tl.constexpr,
    BLOCK_N: tl.constexpr,
    HEAD_DIM: tl.constexpr,
    CAUSAL: tl.constexpr,
):
    start_m = tl.program_id(0)
    off_hz = tl.program_id(1)
    q_off = off_hz * stride_qh
    k_off = off_hz * stride_kh
    v_off = off_hz * stride_vh
    offs_m = start_m * BLOCK_M + tl.arange(0, BLOCK_M)
    offs_d = tl.arange(0, HEAD_DIM)
    offs_n = tl.arange(0, BLOCK_N)
    q_ptrs = Q + q_off + offs_m[:, None] * stride_qm + offs_d[None, :] * stride_qk
    k_ptrs = K + k_off + offs_d[:, None] * stride_kk + offs_n[None, :] * stride_kn
    v_ptrs = V + v_off + offs_n[:, None] * stride_vn + offs_d[None, :] * stride_vk
    m_i = tl.full([BLOCK_M], float("-inf"), dtype=tl.float32)
    l_i = tl.zeros([BLOCK_M], dtype=tl.float32) + 1.0
    acc = tl.zeros([BLOCK_M, HEAD_DIM], dtype=tl.float32)
    q = tl.load(q_ptrs)
    acc, l_i, m_i = _attn_fwd_inner(
        acc,
        l_i,
        m_i,
        q,
        k_ptrs,
        v_ptrs,
        sm_scale,
        stride_kn,
        stride_vn,
        start_m,
        seqlen_k,
        BLOCK_M,
        BLOCK_N,
        HEAD_DIM,
        CAUSAL,
    )
    acc = acc / l_i[:, None]
    lse = m_i + tl.math.log2(l_i) / 1.4426950408889634
    o_ptrs = (
        Out
        + off_hz * stride_oh
        + offs_m[:, None] * stride_om
        + offs_d[None, :] * stride_ok
    )
    tl.store(o_ptrs, acc.to(Out.dtype.element_ty))
    tl.store(Lse + off_hz * seqlen_q + offs_m, lse)

# config = {"BLOCK_M": 32, "BLOCK_N": 32, "HEAD_DIM": 128, "arch": "sm_100", "causal": false, "dtype": "bf16", "num_stages": 2, "num_warps": 8}
# arch = sm_100


// ===== COMPILED SASS (sm_100a) =====

	.target	sm_100a

	.elftype	@"ET_EXEC"


//--------------------- .note.nv.tkinfo           --------------------------
	.section	.note.nv.tkinfo,"",@"SHT_NOTE"
	.sectionflags	@"SHF_NOTE_NV_TKINFO"
	.tkinfo
        /*0018*/ 	.word	0x00000081
        /*0030*/ 	.string	""
        /*0030*/ 	.string	"ptxas-blackwell"
        /*0030*/ 	.string	"Cuda compilation tools, release 12.9, V12.9.86"
        /*0030*/ 	.string	"Build cuda_12.9.r12.9/compiler.36037853_0"
        /*0030*/ 	.string	"-v  -suppress-debug-info  -lineinfo  -arch sm_100a "



//--------------------- .note.nv.cuver            --------------------------
	.section	.note.nv.cuver,"",@"SHT_NOTE"
	.sectionflags	@"SHF_NOTE_NV_CUVER"
        /*0018*/ 	.short	0x0001
        /*001a*/ 	.short	0x0064
        /*001c*/ 	.short	0x0001
        /*001e*/ 	.short	0x0000
        /*0020*/ 	.short	0x0001
        /*0022*/ 	.short	0x0000


//--------------------- .nv.info                  --------------------------
	.section	.nv.info,"",@"SHT_CUDA_INFO"
	.align	4


	//----- nvinfo : EIATTR_REGCOUNT
	.align		4
        /*0000*/ 	.byte	0x04, 0x2f
        /*0002*/ 	.short	(.L_2 - .L_1)
	.align		4
.L_1:
        /*0004*/ 	.word	index@(attn_fwd)
        /*0008*/ 	.word	0x000000ac


	//----- nvinfo : EIATTR_FRAME_SIZE
	.align		4
.L_2:
        /*000c*/ 	.byte	0x04, 0x11
        /*000e*/ 	.short	(.L_4 - .L_3)
	.align		4
.L_3:
        /*0010*/ 	.word	index@(attn_fwd)
        /*0014*/ 	.word	0x00000000


	//----- nvinfo : EIATTR_MIN_STACK_SIZE
	.align		4
.L_4:
        /*0018*/ 	.byte	0x04, 0x12
        /*001a*/ 	.short	(.L_6 - .L_5)
	.align		4
.L_5:
        /*001c*/ 	.word	index@(attn_fwd)
        /*0020*/ 	.word	0x00000000
.L_6:


//--------------------- .nv.info.attn_fwd         --------------------------
	.section	.nv.info.attn_fwd,"",@"SHT_CUDA_INFO"
	.sectionflags	@""
	.align	4


	//----- nvinfo : EIATTR_CUDA_API_VERSION
	.align		4
        /*0000*/ 	.byte	0x04, 0x37
        /*0002*/ 	.short	(.L_8 - .L_7)
.L_7:
        /*0004*/ 	.word	0x00000081


	//----- nvinfo : EIATTR_KPARAM_INFO
	.align		4
.L_8:
        /*0008*/ 	.byte	0x04, 0x17
        /*000a*/ 	.short	(.L_10 - .L_9)
.L_9:
        /*000c*/ 	.word	0x00000000
        /*0010*/ 	.short	0x0019
        /*0012*/ 	.short	0x0080
        /*0014*/ 	.byte	0x00, 0xf4, 0x21, 0x00


	//----- nvinfo : EIATTR_KPARAM_INFO
	.align		4
.L_10:
        /*0018*/ 	.byte	0x04, 0x17
        /*001a*/ 	.short	(.L_12 - .L_11)
.L_11:
        /*001c*/ 	.word	0x00000000
        /*0020*/ 	.short	0x0018
        /*0022*/ 	.short	0x0078
        /*0024*/ 	.byte	0x00, 0xf4, 0x21, 0x00


	//----- nvinfo : EIATTR_KPARAM_INFO
	.align		4
.L_12:
        /*0028*/ 	.byte	0x04, 0x17
        /*002a*/ 	.short	(.L_14 - .L_13)
.L_13:
        /*002c*/ 	.word	0x00000000
        /*0030*/ 	.short	0x0017
        /*0032*/ 	.short	0x0070
        /*0034*/ 	.byte	0x00, 0xf0, 0x11, 0x00


	//----- nvinfo : EIATTR_KPARAM_INFO
	.align		4
.L_14:
        /*0038*/ 	.byte	0x04, 0x17
        /*003a*/ 	.short	(.L_16 - .L_15)
.L_15:
        /*003c*/ 	.word	0x00000000
        /*0040*/ 	.short	0x0016
        /*0042*/ 	.short	0x006c
        /*0044*/ 	.byte	0x00, 0xf0, 0x11, 0x00


	//----- nvinfo : EIATTR_KPARAM_INFO
	.align		4
.L_16:
        /*0048*/ 	.byte	0x04, 0x17
        /*004a*/ 	.short	(.L_18 - .L_17)
.L_17:
        /*004c*/ 	.word	0x00000000
        /*0050*/ 	.short	0x0015
        /*0052*/ 	.short	0x0068
        /*0054*/ 	.byte	0x00, 0xf0, 0x11, 0x00


	//----- nvinfo : EIATTR_KPARAM_INFO
	.align		4
.L_18:
        /*0058*/ 	.byte	0x04, 0x17
        /*005a*/ 	.short	(.L_20 - .L_19)
.L_19:
        /*005c*/ 	.word	0x00000000
        /*0060*/ 	.short	0x0014
        /*0062*/ 	.short	0x0064
        /*0064*/ 	.byte	0x00, 0xf0, 0x11, 0x00


	//----- nvinfo : EIATTR_KPARAM_INFO
	.align		4
.L_20:
        /*0068*/ 	.byte	0x04, 0x17
        /*006a*/ 	.short	(.L_22 - .L_21)
.L_21:
        /*006c*/ 	.word	0x00000000
        /*0070*/ 	.short	0x0013
        /*0072*/ 	.short	0x0060
        /*0074*/ 	.byte	0x00, 0xf0, 0x11, 0x00


	//----- nvinfo : EIATTR_KPARAM_INFO
	.align		4
.L_22:
        /*0078*/ 	.byte	0x04, 0x17
        /*007a*/ 	.short	(.L_24 - .L_23)
.L_23:
        /*007c*/ 	.word	0x00000000
        /*0080*/ 	.short	0x0012
        /*0082*/ 	.short	0x005c
        /*0084*/ 	.byte	0x00, 0xf0, 0x11, 0x00


	//----- nvinfo : EIATTR_KPARAM_INFO
	.align		4
.L_24:
        /*0088*/ 	.byte	0x04, 0x17
        /*008a*/ 	.short	(.L_26 - .L_25)
.L_25:
        /*008c*/ 	.word	0x00000000
        /*0090*/ 	.short	0x0011
        /*0092*/ 	.short	0x0058
        /*0094*/ 	.byte	0x00, 0xf0, 0x11, 0x00


	//----- nvinfo : EIATTR_KPARAM_INFO
	.align		4
.L_26:
        /*0098*/ 	.byte	0x04, 0x17
        /*009a*/ 	.short	(.L_28 - .L_27)
.L_27:
        /*009c*/ 	.word	0x00000000
        /*00a0*/ 	.short	0x0010
        /*00a2*/ 	.short	0x0054
        /*00a4*/ 	.byte	0x00, 0xf0, 0x11, 0x00


	//----- nvinfo : EIATTR_KPARAM_INFO
	.align		4
.L_28:
        /*00a8*/ 	.byte	0x04, 0x17
        /*00aa*/ 	.short	(.L_30 - .L_29)
.L_29:
        /*00ac*/ 	.word	0x00000000
        /*00b0*/ 	.short	0x000f
        /*00b2*/ 	.short	0x0050
        /*00b4*/ 	.byte	0x00, 0xf0, 0x11, 0x00


	//----- nvinfo : EIATTR_KPARAM_INFO
	.align		4
.L_30:
        /*00b8*/ 	.byte	0x04, 0x17
        /*00ba*/ 	.short	(.L_32 - .L_31)
.L_31:
        /*00bc*/ 	.word	0x00000000
        /*00c0*/ 	.short	0x000e
        /*00c2*/ 	.short	0x004c
        /*00c4*/ 	.byte	0x00, 0xf0, 0x11, 0x00


	//----- nvinfo : EIATTR_KPARAM_INFO
	.align		4
.L_32:
        /*00c8*/ 	.byte	0x04, 0x17
        /*00ca*/ 	.short	(.L_34 - .L_33)
.L_33:
        /*00cc*/ 	.word	0x00000000
        /*00d0*/ 	.short	0x000d
        /*00d2*/ 	.short	0x0048
        /*00d4*/ 	.byte	0x00, 0xf0, 0x11, 0x00


	//----- nvinfo : EIATTR_KPARAM_INFO
	.align		4
.L_34:
        /*00d8*/ 	.byte	0x04, 0x17
        /*00da*/ 	.short	(.L_36 - .L_35)
.L_35:
        /*00dc*/ 	.word	0x00000000
        /*00e0*/ 	.short	0x000c
        /*00e2*/ 	.short	0x0044
        /*00e4*/ 	.byte	0x00, 0xf0, 0x11, 0x00


	//----- nvinfo : EIATTR_KPARAM_INFO
	.align		4
.L_36:
        /*00e8*/ 	.byte	0x04, 0x17
        /*00ea*/ 	.short	(.L_38 - .L_37)
.L_37:
        /*00ec*/ 	.word	0x00000000
        /*00f0*/ 	.short	0x000b
        /*00f2*/ 	.short	0x0040
        /*00f4*/ 	.byte	0x00, 0xf0, 0x11, 0x00


	//----- nvinfo : EIATTR_KPARAM_INFO
	.align		4
.L_38:
        /*00f8*/ 	.byte	0x04, 0x17
        /*00fa*/ 	.short	(.L_40 - .L_39)
.L_39:
        /*00fc*/ 	.word	0x00000000
        /*0100*/ 	.short	0x000a
        /*0102*/ 	.short	0x003c
        /*0104*/ 	.byte	0x00, 0xf0, 0x11, 0x00


	//----- nvinfo : EIATTR_KPARAM_INFO
	.align		4
.L_40:
        /*0108*/ 	.byte	0x04, 0x17
        /*010a*/ 	.short	(.L_42 - .L_41)
.L_41:
        /*010c*/ 	.word	0x00000000
        /*0110*/ 	.short	0x0009
        /*0112*/ 	.short	0x0038
        /*0114*/ 	.byte	0x00, 0xf0, 0x11, 0x00


	//----- nvinfo : EIATTR_KPARAM_INFO
	.align		4
.L_42:
        /*0118*/ 	.byte	0x04, 0x17
        /*011a*/ 	.short	(.L_44 - .L_43)
.L_43:
        /*011c*/ 	.word	0x00000000
        /*0120*/ 	.short	0x0008
        /*0122*/ 	.short	0x0034
        /*0124*/ 	.byte	0x00, 0xf0, 0x11, 0x00


	//----- nvinfo : EIATTR_KPARAM_INFO
	.align		4
.L_44:
        /*0128*/ 	.byte	0x04, 0x17
        /*012a*/ 	.short	(.L_46 - .L_45)
.L_45:
        /*012c*/ 	.word	0x00000000
        /*0130*/ 	.short	0x0007
        /*0132*/ 	.short	0x0030
        /*0134*/ 	.byte	0x00, 0xf0, 0x11, 0x00


	//----- nvinfo : EIATTR_KPARAM_INFO
	.align		4
.L_46:
        /*0138*/ 	.byte	0x04, 0x17
        /*013a*/ 	.short	(.L_48 - .L_47)
.L_47:
        /*013c*/ 	.word	0x00000000
        /*0140*/ 	.short	0x0006
        /*0142*/ 	.short	0x002c
        /*0144*/ 	.byte	0x00, 0xf0, 0x11, 0x00


	//----- nvinfo : EIATTR_KPARAM_INFO
	.align		4
.L_48:
        /*0148*/ 	.byte	0x04, 0x17
        /*014a*/ 	.short	(.L_50 - .L_49)
.L_49:
        /*014c*/ 	.word	0x00000000
        /*0150*/ 	.short	0x0005
        /*0152*/ 	.short	0x0028
        /*0154*/ 	.byte	0x00, 0xf0, 0x11, 0x00


	//----- nvinfo : EIATTR_KPARAM_INFO
	.align		4
.L_50:
        /*0158*/ 	.byte	0x04, 0x17
        /*015a*/ 	.short	(.L_52 - .L_51)
.L_51:
        /*015c*/ 	.word	0x00000000
        /*0160*/ 	.short	0x0004
        /*0162*/ 	.short	0x0020
        /*0164*/ 	.byte	0x00, 0xf4, 0x21, 0x00


	//----- nvinfo : EIATTR_KPARAM_INFO
	.align		4
.L_52:
        /*0168*/ 	.byte	0x04, 0x17
        /*016a*/ 	.short	(.L_54 - .L_53)
.L_53:
        /*016c*/ 	.word	0x00000000
        /*0170*/ 	.short	0x0003
        /*0172*/ 	.short	0x0018
        /*0174*/ 	.byte	0x00, 0xf4, 0x21, 0x00


	//----- nvinfo : EIATTR_KPARAM_INFO
	.align		4
.L_54:
        /*0178*/ 	.byte	0x04, 0x17
        /*017a*/ 	.short	(.L_56 - .L_55)
.L_55:
        /*017c*/ 	.word	0x00000000
        /*0180*/ 	.short	0x0002
        /*0182*/ 	.short	0x0010
        /*0184*/ 	.byte	0x00, 0xf4, 0x21, 0x00


	//----- nvinfo : EIATTR_KPARAM_INFO
	.align		4
.L_56:
        /*0188*/ 	.byte	0x04, 0x17
        /*018a*/ 	.short	(.L_58 - .L_57)
.L_57:
        /*018c*/ 	.word	0x00000000
        /*0190*/ 	.short	0x0001
        /*0192*/ 	.short	0x0008
        /*0194*/ 	.byte	0x00, 0xf4, 0x21, 0x00


	//----- nvinfo : EIATTR_KPARAM_INFO
	.align		4
.L_58:
        /*0198*/ 	.byte	0x04, 0x17
        /*019a*/ 	.short	(.L_60 - .L_59)
.L_59:
        /*019c*/ 	.word	0x00000000
        /*01a0*/ 	.short	0x0000
        /*01a2*/ 	.short	0x0000
        /*01a4*/ 	.byte	0x00, 0xf4, 0x21, 0x00


	//----- nvinfo : EIATTR_SPARSE_MMA_MASK
	.align		4
.L_60:
        /*01a8*/ 	.byte	0x03, 0x50
        /*01aa*/ 	.short	0x0000


	//----- nvinfo : EIATTR_MAXREG_COUNT
	.align		4
        /*01ac*/ 	.byte	0x03, 0x1b
        /*01ae*/ 	.short	0x00ff


	//----- nvinfo : EIATTR_NUM_BARRIERS
	.align		4
        /*01b0*/ 	.byte	0x02, 0x4c
        /*01b2*/ 	.byte	0x01
	.zero		1


	//----- nvinfo : EIATTR_COOP_GROUP_MASK_REGIDS
	.align		4
        /*01b4*/ 	.byte	0x04, 0x29
        /*01b6*/ 	.short	(.L_62 - .L_61)


	//   ....[0]....
.L_61:
        /*01b8*/ 	.word	0xffffffff


	//   ....[1]....
        /*01bc*/ 	.word	0xffffffff


	//   ....[2]....
        /*01c0*/ 	.word	0xffffffff


	//   ....[3]....
        /*01c4*/ 	.word	0xffffffff


	//   ....[4]....
        /*01c8*/ 	.word	0xffffffff


	//   ....[5]....
        /*01cc*/ 	.word	0xffffffff


	//   ....[6]....
        /*01d0*/ 	.word	0xffffffff


	//   ....[7]....
        /*01d4*/ 	.word	0xffffffff


	//   ....[8]....
        /*01d8*/ 	.word	0xffffffff


	//   ....[9]....
        /*01dc*/ 	.word	0xffffffff


	//   ....[10]....
        /*01e0*/ 	.word	0xffffffff


	//   ....[11]....
        /*01e4*/ 	.word	0xffffffff


	//   ....[12]....
        /*01e8*/ 	.word	0xffffffff


	//   ....[13]....
        /*01ec*/ 	.word	0xffffffff


	//   ....[14]....
        /*01f0*/ 	.word	0xffffffff


	//   ....[15]....
        /*01f4*/ 	.word	0xffffffff


	//   ....[16]....
        /*01f8*/ 	.word	0xffffffff


	//   ....[17]....
        /*01fc*/ 	.word	0xffffffff


	//   ....[18]....
        /*0200*/ 	.word	0xffffffff


	//   ....[19]....
        /*0204*/ 	.word	0xffffffff


	//----- nvinfo : EIATTR_COOP_GROUP_INSTR_OFFSETS
	.align		4
.L_62:
        /*0208*/ 	.byte	0x04, 0x28
        /*020a*/ 	.short	(.L_64 - .L_63)


	//   ....[0]....
.L_63:
        /*020c*/ 	.word	0x00001a30


	//   ....[1]....
        /*0210*/ 	.word	0x00001a40


	//   ....[2]....
        /*0214*/ 	.word	0x00001a50


	//   ....[3]....
        /*0218*/ 	.word	0x00001a60


	//   ....[4]....
        /*021c*/ 	.word	0x00001ab0


	//   ....[5]....
        /*0220*/ 	.word	0x00001ac0


	//   ....[6]....
        /*0224*/ 	.word	0x00001ad0


	//   ....[7]....
        /*0228*/ 	.word	0x00001ae0


	//   ....[8]....
        /*022c*/ 	.word	0x00001b90


	//   ....[9]....
        /*0230*/ 	.word	0x00001bb0


	//   ....[10]....
        /*0234*/ 	.word	0x00001e20


	//   ....[11]....
        /*0238*/ 	.word	0x00001e30


	//   ....[12]....
        /*023c*/ 	.word	0x00001e50


	//   ....[13]....
        /*0240*/ 	.word	0x00001e60


	//   ....[14]....
        /*0244*/ 	.word	0x00001e90


	//   ....[15]....
        /*0248*/ 	.word	0x00001ec0


	//   ....[16]....
        /*024c*/ 	.word	0x00001ed0


	//   ....[17]....
        /*0250*/ 	.word	0x00001ee0


	//   ....[18]....
        /*0254*/ 	.word	0x00001fa0


	//   ....[19]....
        /*0258*/ 	.word	0x00001fc0


	//----- nvinfo : EIATTR_VRC_CTA_INIT_COUNT
	.align		4
.L_64:
        /*025c*/ 	.byte	0x02, 0x4a
	.zero		1
	.zero		1


	//----- nvinfo : EIATTR_EXIT_INSTR_OFFSETS
	.align		4
        /*0260*/ 	.byte	0x04, 0x1c
        /*0262*/ 	.short	(.L_66 - .L_65)


	//   ....[0]....
.L_65:
        /*0264*/ 	.word	0x00003b10


	//   ....[1]....
        /*0268*/ 	.word	0x00003b40


	//----- nvinfo : EIATTR_REQNTID
	.align		4
.L_66:
        /*026c*/ 	.byte	0x04, 0x10
        /*026e*/ 	.short	(.L_68 - .L_67)
.L_67:
        /*0270*/ 	.word	0x00000100
        /*0274*/ 	.word	0x00000001
        /*0278*/ 	.word	0x00000001


	//----- nvinfo : EIATTR_CBANK_PARAM_SIZE
	.align		4
.L_68:
        /*027c*/ 	.byte	0x03, 0x19
        /*027e*/ 	.short	0x0088


	//----- nvinfo : EIATTR_PARAM_CBANK
	.align		4
        /*0280*/ 	.byte	0x04, 0x0a
        /*0282*/ 	.short	(.L_70 - .L_69)
	.align		4
.L_69:
        /*0284*/ 	.word	index@(.nv.constant0.attn_fwd)
        /*0288*/ 	.short	0x0380
        /*028a*/ 	.short	0x0088


	//----- nvinfo : EIATTR_SW_WAR
	.align		4
.L_70:
        /*028c*/ 	.byte	0x04, 0x36
        /*028e*/ 	.short	(.L_72 - .L_71)
.L_71:
        /*0290*/ 	.word	0x00000008
.L_72:


//--------------------- .nv.compat                --------------------------
	.section	.nv.compat,"",@"SHT_CUDA_COMPAT_INFO"
	.align	4
        /*0000*/ 	.byte	0x02, 0x02, 0x01, 0x00, 0x02, 0x05, 0x05, 0x00, 0x02, 0x03, 0x00, 0x00, 0x02, 0x06, 0x01, 0x00


//--------------------- .nv.callgraph             --------------------------
	.section	.nv.callgraph,"",@"SHT_CUDA_CALLGRAPH"
	.align	4
	.sectionentsize	8
	.align		4
        /*0000*/ 	.word	0x00000000
	.align		4
        /*0004*/ 	.word	0xffffffff
	.align		4
        /*0008*/ 	.word	0x00000000
	.align		4
        /*000c*/ 	.word	0xfffffffe
	.align		4
        /*0010*/ 	.word	0x00000000
	.align		4
        /*0014*/ 	.word	0xfffffffd
	.align		4
        /*0018*/ 	.word	0x00000000
	.align		4
        /*001c*/ 	.word	0xfffffffc


//--------------------- .nv.constant4             --------------------------
	.section	.nv.constant4,"a",@progbits
	.align	8
	.align		8
.nv.constant4:
        /*0000*/ 	.dword	_$_str


//--------------------- .text.attn_fwd            --------------------------
	.section	.text.attn_fwd,"ax",@progbits
	.align	128
        .global         attn_fwd
        .type           attn_fwd,@function
        .size           attn_fwd,(.L_x_3 - attn_fwd)
        .other          attn_fwd,@"STO_CUDA_ENTRY STV_DEFAULT"
attn_fwd:
.text.attn_fwd:
[----:B------:R-:W0:Y:S01]  /*0000*/  LDC R1, c[0x0][0x37c] ;  /* 0x0000df00ff017b82 */ /* 0x000e220000000800 */
[----:B------:R-:W1:Y:S07]  /*0010*/  S2R R12, SR_TID.X ;  /* 0x00000000000c7919 */ /* 0x000e6e0000002100 */
[----:B------:R-:W2:Y:S01]  /*0020*/  S2UR UR7, SR_CTAID.Y ;  /* 0x00000000000779c3 */ /* 0x000ea20000002600 */
[----:B------:R-:W2:Y:S01]  /*0030*/  LDCU.64 UR4, c[0x0][0x3b0] ;  /* 0x00007600ff0477ac */ /* 0x000ea20008000a00 */
[----:B------:R-:W3:Y:S01]  /*0040*/  S2R R11, SR_CTAID.X ;  /* 0x00000000000b7919 */ /* 0x000ee20000002500 */
[----:B------:R-:W4:Y:S05]  /*0050*/  LDCU.64 UR10, c[0x0][0x358] ;  /* 0x00006b00ff0a77ac */ /* 0x000f2a0008000a00 */
[----:B------:R-:W5:Y:S08]  /*0060*/  LDC R24, c[0x0][0x3b8] ;  /* 0x0000ee00ff187b82 */ /* 0x000f700000000800 */
[----:B------:R-:W0:Y:S01]  /*0070*/  LDC.64 R8, c[0x0][0x380] ;  /* 0x0000e000ff087b82 */ /* 0x000e220000000a00 */
[----:B--2---:R-:W-:-:S04]  /*0080*/  UIMAD UR4, UR7, UR4, URZ ;  /* 0x00000004070472a4 */ /* 0x004fc8000f8e02ff */
[----:B------:R-:W-:Y:S01]  /*0090*/  USHF.L.U32 UR6, UR4, 0x1, URZ ;  /* 0x0000000104067899 */ /* 0x000fe200080006ff */
[----:B-1----:R-:W-:Y:S02]  /*00a0*/  LOP3.LUT R20, R12, 0x1f, RZ, 0xc0, !PT ;  /* 0x0000001f0c147812 */ /* 0x002fe400078ec0ff */
[----:B------:R-:W-:-:S03]  /*00b0*/  SHF.R.U32.HI R10, RZ, 0x5, R12 ;  /* 0x00000005ff0a7819 */ /* 0x000fc6000001160c */
[----:B---3--:R-:W-:Y:S01]  /*00c0*/  IMAD R11, R11, 0x20, R20 ;  /* 0x000000200b0b7824 */ /* 0x008fe200078e0214 */
[----:B------:R-:W-:-:S03]  /*00d0*/  SGXT.U32 R10, R10, 0x3 ;  /* 0x000000030a0a781a */ /* 0x000fc60000000000 */
[----:B------:R-:W-:Y:S01]  /*00e0*/  IMAD R0, R11, UR5, RZ ;  /* 0x000000050b007c24 */ /* 0x000fe2000f8e02ff */
[----:B------:R-:W-:Y:S01]  /*00f0*/  UIMAD.WIDE UR4, UR4, 0x2, URZ ;  /* 0x00000002040478a5 */ /* 0x000fe2000f8e02ff */
[----:B-----5:R-:W-:Y:S02]  /*0100*/  IMAD R5, R10, R24, RZ ;  /* 0x000000180a057224 */ /* 0x020fe400078e02ff */
[C---:B------:R-:W-:Y:S02]  /*0110*/  IMAD.SHL.U32 R3, R0.reuse, 0x2, RZ ;  /* 0x0000000200037824 */ /* 0x040fe400078e00ff */
[----:B------:R-:W-:-:S03]  /*0120*/  IMAD.HI R0, R0, 0x2, RZ ;  /* 0x0000000200007827 */ /* 0x000fc600078e02ff */
[----:B0-----:R-:W-:Y:S01]  /*0130*/  IADD3 R19, P0, P1, R3, UR6, R8 ;  /* 0x0000000603137c10 */ /* 0x001fe2000f91e008 */
[----:B------:R-:W-:-:S03]  /*0140*/  IMAD R7, R24, 0x8, R5 ;  /* 0x0000000818077824 */ /* 0x000fc600078e0205 */
[----:B------:R-:W-:Y:S02]  /*0150*/  IADD3.X R22, PT, PT, R0, UR5, R9, P0, P1 ;  /* 0x0000000500167c10 */ /* 0x000fe400087e2409 */
[----:B------:R-:W-:Y:S02]  /*0160*/  LEA R2, P0, R5, R19, 0x1 ;  /* 0x0000001305027211 */ /* 0x000fe400078008ff */
[C---:B------:R-:W-:Y:S02]  /*0170*/  LEA R0, R24.reuse, R7, 0x3 ;  /* 0x0000000718007211 */ /* 0x040fe400078e18ff */
[-C--:B------:R-:W-:Y:S02]  /*0180*/  LEA R4, P1, R7, R19.reuse, 0x1 ;  /* 0x0000001307047211 */ /* 0x080fe400078208ff */
[----:B------:R-:W-:Y:S01]  /*0190*/  LEA.HI.X.SX32 R3, R5, R22, 0x1, P0 ;  /* 0x0000001605037211 */ /* 0x000fe200000f0eff */
[----:B------:R-:W-:Y:S01]  /*01a0*/  IMAD R9, R24, 0x8, R0 ;  /* 0x0000000818097824 */ /* 0x000fe200078e0200 */
[----:B------:R-:W-:-:S02]  /*01b0*/  LEA R6, P0, R0, R19, 0x1 ;  /* 0x0000001300067211 */ /* 0x000fc400078008ff */
[-C--:B------:R-:W-:Y:S01]  /*01c0*/  LEA.HI.X.SX32 R5, R7, R22.reuse, 0x1, P1 ;  /* 0x0000001607057211 */ /* 0x080fe200008f0eff */
[----:B----4-:R0:W2:Y:S01]  /*01d0*/  LDG.E.U16 R21, desc[UR10][R2.64] ;  /* 0x0000000a02157981 */ /* 0x0100a2000c1e1500 */
[-C--:B------:R-:W-:Y:S01]  /*01e0*/  LEA.HI.X.SX32 R7, R0, R22.reuse, 0x1, P0 ;  /* 0x0000001600077211 */ /* 0x080fe200000f0eff */
[C---:B------:R-:W-:Y:S01]  /*01f0*/  IMAD R0, R24.reuse, 0x8, R9 ;  /* 0x0000000818007824 */ /* 0x040fe200078e0209 */
[CC--:B------:R-:W-:Y:S01]  /*0200*/  LEA R8, P0, R9.reuse, R19.reuse, 0x1 ;  /* 0x0000001309087211 */ /* 0x0c0fe200078008ff */
[----:B------:R1:W3:Y:S02]  /*0210*/  LDG.E.U16 R23, desc[UR10][R4.64] ;  /* 0x0000000a04177981 */ /* 0x0002e4000c1e1500 */
[----:B------:R-:W-:Y:S01]  /*0220*/  IMAD R13, R24, 0x8, R0 ;  /* 0x00000008180d7824 */ /* 0x000fe200078e0200 */
[----:B------:R-:W-:Y:S01]  /*0230*/  LEA.HI.X.SX32 R9, R9, R22, 0x1, P0 ;  /* 0x0000001609097211 */ /* 0x000fe200000f0eff */
[----:B------:R-:W4:Y:S01]  /*0240*/  LDG.E.U16 R25, desc[UR10][R6.64] ;  /* 0x0000000a06197981 */ /* 0x000f22000c1e1500 */
[----:B------:R-:W-:-:S03]  /*0250*/  LEA R14, P0, R0, R19, 0x1 ;  /* 0x00000013000e7211 */ /* 0x000fc600078008ff */
[----:B------:R5:W4:Y:S01]  /*0260*/  LDG.E.U16 R27, desc[UR10][R8.64] ;  /* 0x0000000a081b7981 */ /* 0x000b22000c1e1500 */
[-C--:B------:R-:W-:Y:S02]  /*0270*/  LEA.HI.X.SX32 R15, R0, R22.reuse, 0x1, P0 ;  /* 0x00000016000f7211 */ /* 0x080fe400000f0eff */
[----:B------:R-:W-:Y:S02]  /*0280*/  LEA R0, R24, R13, 0x3 ;  /* 0x0000000d18007211 */ /* 0x000fe400078e18ff */
[CC--:B0-----:R-:W-:Y:S01]  /*0290*/  LEA R2, P0, R13.reuse, R19.reuse, 0x1 ;  /* 0x000000130d027211 */ /* 0x0c1fe200078008ff */
[----:B------:R0:W4:Y:S01]  /*02a0*/  LDG.E.U16 R29, desc[UR10][R14.64] ;  /* 0x0000000a0e1d7981 */ /* 0x000122000c1e1500 */
[-C--:B------:R-:W-:Y:S01]  /*02b0*/  LEA R16, P1, R0, R19.reuse, 0x1 ;  /* 0x0000001300107211 */ /* 0x080fe200078208ff */
[----:B------:R-:W-:Y:S01]  /*02c0*/  IMAD R18, R24, 0x8, R0 ;  /* 0x0000000818127824 */ /* 0x000fe200078e0200 */
[-C--:B------:R-:W-:Y:S02]  /*02d0*/  LEA.HI.X.SX32 R3, R13, R22.reuse, 0x1, P0 ;  /* 0x000000160d037211 */ /* 0x080fe400000f0eff */
[-C--:B------:R-:W-:Y:S01]  /*02e0*/  LEA.HI.X.SX32 R17, R0, R22.reuse, 0x1, P1 ;  /* 0x0000001600117211 */ /* 0x080fe200008f0eff */
[----:B------:R-:W-:Y:S01]  /*02f0*/  IMAD R0, R24, 0x8, R18 ;  /* 0x0000000818007824 */ /* 0x000fe200078e0212 */
[-C--:B-1----:R-:W-:Y:S01]  /*0300*/  LEA R4, P0, R18, R19.reuse, 0x1 ;  /* 0x0000001312047211 */ /* 0x082fe200078008ff */
[----:B------:R1:W4:Y:S02]  /*0310*/  LDG.E.U16 R31, desc[UR10][R2.64] ;  /* 0x0000000a021f7981 */ /* 0x000324000c1e1500 */
[----:B-----5:R-:W-:Y:S01]  /*0320*/  IMAD R9, R24, 0x8, R0 ;  /* 0x0000000818097824 */ /* 0x020fe200078e0200 */
[----:B------:R-:W-:Y:S01]  /*0330*/  LEA.HI.X.SX32 R5, R18, R22, 0x1, P0 ;  /* 0x0000001612057211 */ /* 0x000fe200000f0eff */
[----:B------:R-:W5:Y:S01]  /*0340*/  LDG.E.U16 R33, desc[UR10][R16.64] ;  /* 0x0000000a10217981 */ /* 0x000f62000c1e1500 */
[----:B------:R-:W-:-:S03]  /*0350*/  LEA R6, P0, R0, R19, 0x1 ;  /* 0x0000001300067211 */ /* 0x000fc600078008ff */
[----:B------:R1:W5:Y:S01]  /*0360*/  LDG.E.U16 R35, desc[UR10][R4.64] ;  /* 0x0000000a04237981 */ /* 0x000362000c1e1500 */
[-C--:B------:R-:W-:Y:S02]  /*0370*/  LEA.HI.X.SX32 R7, R0, R22.reuse, 0x1, P0 ;  /* 0x0000001600077211 */ /* 0x080fe400000f0eff */
[----:B------:R-:W-:Y:S02]  /*0380*/  LEA R0, R24, R9, 0x3 ;  /* 0x0000000918007211 */ /* 0x000fe400078e18ff */
[CC--:B------:R-:W-:Y:S01]  /*0390*/  LEA R8, P0, R9.reuse, R19.reuse, 0x1 ;  /* 0x0000001309087211 */ /* 0x0c0fe200078008ff */
[----:B------:R1:W5:Y:S01]  /*03a0*/  LDG.E.U16 R37, desc[UR10][R6.64] ;  /* 0x0000000a06257981 */ /* 0x000362000c1e1500 */
[-C--:B0-----:R-:W-:Y:S01]  /*03b0*/  LEA R14, P1, R0, R19.reuse, 0x1 ;  /* 0x00000013000e7211 */ /* 0x081fe200078208ff */
[----:B------:R-:W-:Y:S01]  /*03c0*/  IMAD R13, R24, 0x8, R0 ;  /* 0x00000008180d7824 */ /* 0x000fe200078e0200 */
[-C--:B------:R-:W-:Y:S02]  /*03d0*/  LEA.HI.X.SX32 R9, R9, R22.reuse, 0x1, P0 ;  /* 0x0000001609097211 */ /* 0x080fe400000f0eff */
[-C--:B------:R-:W-:Y:S01]  /*03e0*/  LEA.HI.X.SX32 R15, R0, R22.reuse, 0x1, P1 ;  /* 0x00000016000f7211 */ /* 0x080fe200008f0eff */
[C---:B------:R-:W-:Y:S01]  /*03f0*/  IMAD R0, R24.reuse, 0x8, R13 ;  /* 0x0000000818007824 */ /* 0x040fe200078e020d */
[CC--:B-1----:R-:W-:Y:S01]  /*0400*/  LEA R2, P0, R13.reuse, R19.reuse, 0x1 ;  /* 0x000000130d027211 */ /* 0x0c2fe200078008ff */
[----:B------:R-:W5:Y:S03]  /*0410*/  LDG.E.U16 R39, desc[UR10][R8.64] ;  /* 0x0000000a08277981 */ /* 0x000f66000c1e1500 */
[-C--:B------:R-:W-:Y:S01]  /*0420*/  LEA.HI.X.SX32 R3, R13, R22.reuse, 0x1, P0 ;  /* 0x000000160d037211 */ /* 0x080fe200000f0eff */
[----:B------:R-:W-:Y:S01]  /*0430*/  IMAD R13, R24, 0x8, R0 ;  /* 0x00000008180d7824 */ /* 0x000fe200078e0200 */
[----:B------:R-:W-:Y:S01]  /*0440*/  LEA R4, P0, R0, R19, 0x1 ;  /* 0x0000001300047211 */ /* 0x000fe200078008ff */
[----:B------:R-:W5:Y:S03]  /*0450*/  LDG.E.U16 R15, desc[UR10][R14.64] ;  /* 0x0000000a0e0f7981 */ /* 0x000f66000c1e1500 */
[----:B------:R-:W-:Y:S01]  /*0460*/  LEA R17, R24, R13, 0x3 ;  /* 0x0000000d18117211 */ /* 0x000fe200078e18ff */
[----:B------:R0:W5:Y:S01]  /*0470*/  LDG.E.U16 R3, desc[UR10][R2.64] ;  /* 0x0000000a02037981 */ /* 0x000162000c1e1500 */
[----:B------:R-:W-:-:S02]  /*0480*/  LEA.HI.X.SX32 R5, R0, R22, 0x1, P0 ;  /* 0x0000001600057211 */ /* 0x000fc400000f0eff */
[-C--:B------:R-:W-:Y:S01]  /*0490*/  LEA R6, P0, R13, R19.reuse, 0x1 ;  /* 0x000000130d067211 */ /* 0x080fe200078008ff */
[----:B------:R-:W-:Y:S01]  /*04a0*/  IMAD R0, R24, 0x8, R17 ;  /* 0x0000000818007824 */ /* 0x000fe200078e0211 */
[-C--:B------:R-:W-:Y:S02]  /*04b0*/  LEA R16, P1, R17, R19.reuse, 0x1 ;  /* 0x0000001311107211 */ /* 0x080fe400078208ff */
[-C--:B------:R-:W-:Y:S01]  /*04c0*/  LEA.HI.X.SX32 R7, R13, R22.reuse, 0x1, P0 ;  /* 0x000000160d077211 */ /* 0x080fe200000f0eff */
[----:B------:R1:W5:Y:S01]  /*04d0*/  LDG.E.U16 R5, desc[UR10][R4.64] ;  /* 0x0000000a04057981 */ /* 0x000362000c1e1500 */
[C---:B------:R-:W-:Y:S02]  /*04e0*/  LEA R18, P0, R0.reuse, R19, 0x1 ;  /* 0x0000001300127211 */ /* 0x040fe400078008ff */
[-C--:B------:R-:W-:Y:S01]  /*04f0*/  LEA.HI.X.SX32 R17, R17, R22.reuse, 0x1, P1 ;  /* 0x0000001611117211 */ /* 0x080fe200008f0eff */
[----:B------:R0:W5:Y:S01]  /*0500*/  LDG.E.U16 R13, desc[UR10][R6.64] ;  /* 0x0000000a060d7981 */ /* 0x000162000c1e1500 */
[----:B------:R-:W-:-:S04]  /*0510*/  LEA.HI.X.SX32 R19, R0, R22, 0x1, P0 ;  /* 0x0000001600137211 */ /* 0x000fc800000f0eff */
[----:B------:R-:W5:Y:S04]  /*0520*/  LDG.E.U16 R17, desc[UR10][R16.64] ;  /* 0x0000000a10117981 */ /* 0x000f68000c1e1500 */
[----:B------:R-:W5:Y:S01]  /*0530*/  LDG.E.U16 R19, desc[UR10][R18.64] ;  /* 0x0000000a12137981 */ /* 0x000f62000c1e1500 */
[----:B------:R-:W1:Y:S01]  /*0540*/  S2UR UR6, SR_CgaCtaId ;  /* 0x00000000000679c3 */ /* 0x000e620000008800 */
[----:B------:R-:W-:Y:S01]  /*0550*/  UMOV UR4, 0x400 ;  /* 0x0000040000047882 */ /* 0x000fe20000000000 */
[C---:B0-----:R-:W-:Y:S01]  /*0560*/  LOP3.LUT R2, R12.reuse, 0xc0, RZ, 0xc0, !PT ;  /* 0x000000c00c027812 */ /* 0x041fe200078ec0ff */
[C---:B------:R-:W-:Y:S02]  /*0570*/  IMAD.SHL.U32 R8, R12.reuse, 0x4, RZ ;  /* 0x000000040c087824 */ /* 0x040fe400078e00ff */
[----:B------:R-:W-:Y:S01]  /*0580*/  IMAD.SHL.U32 R0, R12, 0x2, RZ ;  /* 0x000000020c007824 */ /* 0x000fe200078e00ff */
[----:B------:R-:W-:-:S02]  /*0590*/  SHF.R.U32.HI R41, RZ, 0x2, R2 ;  /* 0x00000002ff297819 */ /* 0x000fc40000011602 */
[----:B-1----:R-:W-:Y:S02]  /*05a0*/  LOP3.LUT R4, R8, 0xfc, RZ, 0xc0, !PT ;  /* 0x000000fc08047812 */ /* 0x002fe400078ec0ff */
[----:B------:R-:W-:Y:S01]  /*05b0*/  LOP3.LUT R8, R41, 0x1fe, R0, 0x78, !PT ;  /* 0x000001fe29087812 */ /* 0x000fe200078e7800 */
[----:B------:R-:W-:Y:S01]  /*05c0*/  ULEA UR6, UR6, UR4, 0x18 ;  /* 0x0000000406067291 */ /* 0x000fe2000f8ec0ff */
[----:B------:R-:W0:Y:S01]  /*05d0*/  LDCU UR4, c[0x0][0x3f0] ;  /* 0x00007e00ff0477ac */ /* 0x000e220008000800 */
[C---:B------:R-:W-:Y:S02]  /*05e0*/  LOP3.LUT R9, R12.reuse, 0x18, RZ, 0xc0, !PT ;  /* 0x000000180c097812 */ /* 0x040fe400078ec0ff */
[----:B------:R-:W-:Y:S02]  /*05f0*/  LOP3.LUT R6, R12, 0xe0, RZ, 0xc0, !PT ;  /* 0x000000e00c067812 */ /* 0x000fe400078ec0ff */
[----:B------:R-:W-:Y:S02]  /*0600*/  SHF.R.U32.HI R7, RZ, 0x1, R2 ;  /* 0x00000001ff077819 */ /* 0x000fe40000011602 */
[----:B------:R-:W-:Y:S01]  /*0610*/  LEA R4, R9, R4, 0x8 ;  /* 0x0000000409047211 */ /* 0x000fe200078e40ff */
[----:B0-----:R-:W-:Y:S01]  /*0620*/  UISETP.GE.AND UP0, UPT, UR4, 0x1, UPT ;  /* 0x000000010400788c */ /* 0x001fe2000bf06270 */
[----:B------:R-:W-:Y:S01]  /*0630*/  R2UR UR8, R6 ;  /* 0x00000000060872ca */ /* 0x000fe200000e0000 */
[----:B------:R-:W-:Y:S01]  /*0640*/  IMAD.MOV.U32 R113, RZ, RZ, -0x800000 ;  /* 0xff800000ff717424 */ /* 0x000fe200078e00ff */
[----:B------:R-:W-:Y:S01]  /*0650*/  LOP3.LUT R7, R4, R7, RZ, 0x3c, !PT ;  /* 0x0000000704077212 */ /* 0x000fe200078e3cff */
[----:B------:R-:W-:Y:S01]  /*0660*/  IMAD.MOV.U32 R112, RZ, RZ, -0x800000 ;  /* 0xff800000ff707424 */ /* 0x000fe200078e00ff */
[----:B------:R-:W-:Y:S01]  /*0670*/  MOV R115, 0xff800000 ;  /* 0xff80000000737802 */ /* 0x000fe20000000f00 */
[----:B------:R-:W-:Y:S01]  /*0680*/  IMAD.MOV.U32 R114, RZ, RZ, -0x800000 ;  /* 0xff800000ff727424 */ /* 0x000fe200078e00ff */
[----:B------:R-:W-:Y:S01]  /*0690*/  MOV R147, 0x3f800000 ;  /* 0x3f80000000937802 */ /* 0x000fe20000000f00 */
[----:B------:R-:W-:Y:S01]  /*06a0*/  IMAD.MOV.U32 R146, RZ, RZ, 0x3f800000 ;  /* 0x3f800000ff927424 */ /* 0x000fe200078e00ff */
[----:B------:R-:W-:Y:S01]  /*06b0*/  CS2R R88, SRZ ;  /* 0x0000000000587805 */ /* 0x000fe2000001ff00 */
[----:B------:R-:W-:Y:S01]  /*06c0*/  IMAD.MOV.U32 R144, RZ, RZ, 0x3f800000 ;  /* 0x3f800000ff907424 */ /* 0x000fe200078e00ff */
[----:B------:R-:W-:Y:S01]  /*06d0*/  CS2R R90, SRZ ;  /* 0x00000000005a7805 */ /* 0x000fe2000001ff00 */
[----:B------:R-:W-:Y:S01]  /*06e0*/  IMAD.MOV.U32 R145, RZ, RZ, 0x3f800000 ;  /* 0x3f800000ff917424 */ /* 0x000fe200078e00ff */
[----:B------:R-:W-:-:S02]  /*06f0*/  CS2R R92, SRZ ;  /* 0x00000000005c7805 */ /* 0x000fc4000001ff00 */
[----:B------:R-:W-:Y:S02]  /*0700*/  CS2R R94, SRZ ;  /* 0x00000000005e7805 */ /* 0x000fe4000001ff00 */
[----:B------:R-:W-:Y:S02]  /*0710*/  CS2R R84, SRZ ;  /* 0x0000000000547805 */ /* 0x000fe4000001ff00 */
[----:B------:R-:W-:Y:S02]  /*0720*/  CS2R R86, SRZ ;  /* 0x0000000000567805 */ /* 0x000fe4000001ff00 */
[----:B------:R-:W-:Y:S02]  /*0730*/  CS2R R80, SRZ ;  /* 0x0000000000507805 */ /* 0x000fe4000001ff00 */
[----:B------:R-:W-:Y:S02]  /*0740*/  CS2R R82, SRZ ;  /* 0x0000000000527805 */ /* 0x000fe4000001ff00 */
[C---:B------:R-:W-:Y:S01]  /*0750*/  LOP3.LUT R6, R12.reuse, 0x1c, RZ, 0xc0, !PT ;  /* 0x0000001c0c067812 */ /* 0x040fe200078ec0ff */
[----:B--2---:R-:W-:Y:S04]  /*0760*/  STS.U16 [R8+UR6], R21 ;  /* 0x0000001508007988 */ /* 0x004fe80008000406 */
[----:B---3--:R-:W-:Y:S04]  /*0770*/  STS.U16 [R8+UR6+0x200], R23 ;  /* 0x0002001708007988 */ /* 0x008fe80008000406 */
[----:B----4-:R-:W-:Y:S04]  /*0780*/  STS.U16 [R8+UR6+0x400], R25 ;  /* 0x0004001908007988 */ /* 0x010fe80008000406 */
[----:B------:R-:W-:Y:S04]  /*0790*/  STS.U16 [R8+UR6+0x600], R27 ;  /* 0x0006001b08007988 */ /* 0x000fe80008000406 */
[----:B------:R-:W-:Y:S04]  /*07a0*/  STS.U16 [R8+UR6+0x800], R29 ;  /* 0x0008001d08007988 */ /* 0x000fe80008000406 */
[----:B------:R-:W-:Y:S04]  /*07b0*/  STS.U16 [R8+UR6+0xa00], R31 ;  /* 0x000a001f08007988 */ /* 0x000fe80008000406 */
[----:B-----5:R-:W-:Y:S04]  /*07c0*/  STS.U16 [R8+UR6+0xc00], R33 ;  /* 0x000c002108007988 */ /* 0x020fe80008000406 */
[----:B------:R-:W-:Y:S04]  /*07d0*/  STS.U16 [R8+UR6+0xe00], R35 ;  /* 0x000e002308007988 */ /* 0x000fe80008000406 */
[----:B------:R-:W-:Y:S04]  /*07e0*/  STS.U16 [R8+UR6+0x1000], R37 ;  /* 0x0010002508007988 */ /* 0x000fe80008000406 */
[----:B------:R-:W-:Y:S04]  /*07f0*/  STS.U16 [R8+UR6+0x1200], R39 ;  /* 0x0012002708007988 */ /* 0x000fe80008000406 */
[----:B------:R-:W-:Y:S04]  /*0800*/  STS.U16 [R8+UR6+0x1400], R15 ;  /* 0x0014000f08007988 */ /* 0x000fe80008000406 */
[----:B------:R-:W-:Y:S04]  /*0810*/  STS.U16 [R8+UR6+0x1600], R3 ;  /* 0x0016000308007988 */ /* 0x000fe80008000406 */
[----:B------:R-:W-:Y:S04]  /*0820*/  STS.U16 [R8+UR6+0x1800], R5 ;  /* 0x0018000508007988 */ /* 0x000fe80008000406 */
[----:B------:R-:W-:Y:S04]  /*0830*/  STS.U16 [R8+UR6+0x1c00], R17 ;  /* 0x001c001108007988 */ /* 0x000fe80008000406 */
[----:B------:R-:W-:Y:S04]  /*0840*/  STS.U16 [R8+UR6+0x1e00], R19 ;  /* 0x001e001308007988 */ /* 0x000fe80008000406 */
[----:B------:R0:W-:Y:S02]  /*0850*/  STS.U16 [R8+UR6+0x1a00], R13 ;  /* 0x001a000d08007988 */ /* 0x0001e40008000406 */
[----:B0-----:R-:W-:-:S04]  /*0860*/  LOP3.LUT R13, R12, 0xff, RZ, 0xc0, !PT ;  /* 0x000000ff0c0d7812 */ /* 0x001fc800078ec0ff */
[----:B------:R-:W-:Y:S01]  /*0870*/  ISETP.GE.U32.AND P1, PT, R13, 0x20, PT ;  /* 0x000000200d00780c */ /* 0x000fe20003f26070 */
[----:B------:R-:W-:-:S12]  /*0880*/  BRA.U !UP0, `(.L_x_0) ;  /* 0x0000001d08a47547 */ /* 0x000fd8000b800000 */
[----:B------:R-:W0:Y:S01]  /*0890*/  LDC.64 R46, c[0x0][0x3c0] ;  /* 0x0000f000ff2e7b82 */ /* 0x000e220000000a00 */
[----:B------:R-:W-:Y:S01]  /*08a0*/  SHF.R.U32.HI R2, RZ, 0x7, R12 ;  /* 0x00000007ff027819 */ /* 0x000fe2000001160c */
[----:B------:R-:W1:Y:S01]  /*08b0*/  LDCU UR12, c[0x0][0x3c8] ;  /* 0x00007900ff0c77ac */ /* 0x000e620008000800 */
[C---:B------:R-:W-:Y:S01]  /*08c0*/  LOP3.LUT R14, R12.reuse, 0x7f, RZ, 0xc0, !PT ;  /* 0x0000007f0c0e7812 */ /* 0x040fe200078ec0ff */
[----:B------:R-:W-:Y:S01]  /*08d0*/  IMAD.SHL.U32 R18, R12, 0x40, RZ ;  /* 0x000000400c127824 */ /* 0x000fe200078e00ff */
[----:B------:R-:W-:Y:S01]  /*08e0*/  SGXT.U32 R2, R2, 0x1 ;  /* 0x000000010202781a */ /* 0x000fe20000000000 */
[----:B------:R-:W-:Y:S01]  /*08f0*/  ULEA UR9, UR8, UR6, 0x4 ;  /* 0x0000000608097291 */ /* 0x000fe2000f8e20ff */
[----:B------:R-:W-:Y:S01]  /*0900*/  LOP3.LUT P0, RZ, R12, 0x80, RZ, 0xc0, !PT ;  /* 0x000000800cff7812 */ /* 0x000fe2000780c0ff */
[----:B------:R-:W2:Y:S01]  /*0910*/  LDC R70, c[0x0][0x3d8] ;  /* 0x0000f600ff467b82 */ /* 0x000ea20000000800 */
[----:B------:R-:W-:Y:S01]  /*0920*/  SHF.L.U32 R5, R14, 0x1, RZ ;  /* 0x000000010e057819 */ /* 0x000fe200000006ff */
[----:B------:R-:W3:Y:S01]  /*0930*/  LDCU.64 UR4, c[0x0][0x3d0] ;  /* 0x00007a00ff0477ac */ /* 0x000ee20008000a00 */
[C---:B------:R-:W-:Y:S01]  /*0940*/  LOP3.LUT R15, R12.reuse, 0x60, RZ, 0xc0, !PT ;  /* 0x000000600c0f7812 */ /* 0x040fe200078ec0ff */
[----:B------:R-:W-:Y:S01]  /*0950*/  IMAD.MOV.U32 R130, RZ, RZ, -0x800000 ;  /* 0xff800000ff827424 */ /* 0x000fe200078e00ff */
[----:B------:R-:W-:Y:S01]  /*0960*/  SHF.L.U32 R3, R12, 0x3, RZ ;  /* 0x000000030c037819 */ /* 0x000fe200000006ff */
[----:B------:R-:W4:Y:S01]  /*0970*/  LDCU.64 UR14, c[0x0][0x388] ;  /* 0x00007100ff0e77ac */ /* 0x000f220008000a00 */
[----:B------:R-:W-:Y:S01]  /*0980*/  SHF.R.U32.HI R16, RZ, 0x1, R15 ;  /* 0x00000001ff107819 */ /* 0x000fe2000001160f */
[----:B------:R-:W5:Y:S01]  /*0990*/  LDC.64 R124, c[0x0][0x390] ;  /* 0x0000e400ff7c7b82 */ /* 0x000f620000000a00 */
[----:B------:R-:W-:Y:S01]  /*09a0*/  LOP3.LUT R3, R3, 0x30, RZ, 0xc0, !PT ;  /* 0x0000003003037812 */ /* 0x000fe200078ec0ff */
[----:B------:R-:W-:Y:S01]  /*09b0*/  IMAD.MOV.U32 R147, RZ, RZ, 0x3f800000 ;  /* 0x3f800000ff937424 */ /* 0x000fe200078e00ff */
[----:B------:R-:W-:Y:S01]  /*09c0*/  MOV R136, 0xff800000 ;  /* 0xff80000000887802 */ /* 0x000fe20000000f00 */
[----:B------:R-:W-:Y:S01]  /*09d0*/  IMAD.MOV.U32 R144, RZ, RZ, 0x3f800000 ;  /* 0x3f800000ff907424 */ /* 0x000fe200078e00ff */
[----:B------:R-:W-:-:S02]  /*09e0*/  LOP3.LUT R16, R3, R16, RZ, 0x3c, !PT ;  /* 0x0000001003107212 */ /* 0x000fc400078e3cff */
[----:B------:R-:W-:Y:S02]  /*09f0*/  CS2R R88, SRZ ;  /* 0x0000000000587805 */ /* 0x000fe4000001ff00 */
[----:B------:R-:W-:Y:S01]  /*0a00*/  LOP3.LUT R25, R3, 0x3c0, R18, 0xf8, !PT ;  /* 0x000003c003197812 */ /* 0x000fe200078ef812 */
[----:B0-----:R-:W-:Y:S01]  /*0a10*/  IMAD R22, R2, R47, RZ ;  /* 0x0000002f02167224 */ /* 0x001fe200078e02ff */
[----:B------:R-:W-:Y:S02]  /*0a20*/  SEL R2, RZ, 0x110, !P0 ;  /* 0x00000110ff027807 */ /* 0x000fe40004000000 */
[----:B------:R-:W-:Y:S02]  /*0a30*/  CS2R R90, SRZ ;  /* 0x00000000005a7805 */ /* 0x000fe4000001ff00 */
[----:B------:R-:W-:Y:S01]  /*0a40*/  MOV R131, 0xff800000 ;  /* 0xff80000000837802 */ /* 0x000fe20000000f00 */
[C---:B------:R-:W-:Y:S01]  /*0a50*/  IMAD R24, R47.reuse, 0x2, R22 ;  /* 0x000000022f187824 */ /* 0x040fe200078e0216 */
[----:B------:R-:W-:Y:S01]  /*0a60*/  LOP3.LUT R5, R2, R5, RZ, 0x3c, !PT ;  /* 0x0000000502057212 */ /* 0x000fe200078e3cff */
[----:B---3--:R-:W-:Y:S01]  /*0a70*/  UIMAD UR4, UR7, UR4, URZ ;  /* 0x00000004070472a4 */ /* 0x008fe2000f8e02ff */
[----:B------:R-:W-:Y:S01]  /*0a80*/  LOP3.LUT R2, R12, 0x7, RZ, 0xc0, !PT ;  /* 0x000000070c027812 */ /* 0x000fe200078ec0ff */
[----:B------:R-:W-:Y:S01]  /*0a90*/  IMAD R26, R47, 0x2, R24 ;  /* 0x000000022f1a7824 */ /* 0x000fe200078e0218 */
[----:B------:R-:W-:Y:S01]  /*0aa0*/  MOV R146, 0x3f800000 ;  /* 0x3f80000000927802 */ /* 0x000fe20000000f00 */
[----:B------:R-:W-:Y:S01]  /*0ab0*/  IMAD R19, R20, UR5, RZ ;  /* 0x0000000514137c24 */ /* 0x000fe2000f8e02ff */
[----:B------:R-:W-:Y:S01]  /*0ac0*/  LEA R17, R15, R2, 0x2 ;  /* 0x000000020f117211 */ /* 0x000fe200078e10ff */
[C---:B------:R-:W-:Y:S01]  /*0ad0*/  IMAD R28, R47.reuse, 0x2, R26 ;  /* 0x000000022f1c7824 */ /* 0x040fe200078e021a */
[----:B------:R-:W-:Y:S01]  /*0ae0*/  USHF.L.U32 UR5, UR4, 0x1, URZ ;  /* 0x0000000104057899 */ /* 0x000fe200080006ff */
[----:B------:R-:W-:Y:S01]  /*0af0*/  IMAD.SHL.U32 R4, R2, 0x40, RZ ;  /* 0x0000004002047824 */ /* 0x000fe200078e00ff */
[----:B------:R-:W-:Y:S01]  /*0b00*/  MOV R145, 0x3f800000 ;  /* 0x3f80000000917802 */ /* 0x000fe20000000f00 */
[----:B------:R-:W-:Y:S01]  /*0b10*/  IMAD R30, R47, 0x2, R28 ;  /* 0x000000022f1e7824 */ /* 0x000fe200078e021c */
[----:B------:R-:W-:Y:S01]  /*0b20*/  CS2R R92, SRZ ;  /* 0x00000000005c7805 */ /* 0x000fe2000001ff00 */
[----:B------:R-:W-:Y:S01]  /*0b30*/  IMAD.SHL.U32 R17, R17, 0x10, RZ ;  /* 0x0000001011117824 */ /* 0x000fe200078e00ff */
[----:B------:R-:W-:Y:S01]  /*0b40*/  LOP3.LUT R15, R4, R3, RZ, 0xfc, !PT ;  /* 0x00000003040f7212 */ /* 0x000fe200078efcff */
[----:B--2---:R-:W-:Y:S01]  /*0b50*/  IMAD R21, R10, R70, RZ ;  /* 0x000000460a157224 */ /* 0x004fe200078e02ff */
[----:B------:R-:W-:Y:S01]  /*0b60*/  LEA R32, R47, R30, 0x1 ;  /* 0x0000001e2f207211 */ /* 0x000fe200078e08ff */
[----:B------:R-:W-:Y:S01]  /*0b70*/  IMAD.HI R48, R19, 0x2, RZ ;  /* 0x0000000213307827 */ /* 0x000fe200078e02ff */
[----:B------:R-:W-:-:S02]  /*0b80*/  LOP3.LUT R3, R3, 0x30, R0, 0x78, !PT ;  /* 0x0000003003037812 */ /* 0x000fc400078e7800 */
[----:B------:R-:W-:Y:S02]  /*0b90*/  CS2R R94, SRZ ;  /* 0x00000000005e7805 */ /* 0x000fe4000001ff00 */
[----:B------:R-:W-:Y:S01]  /*0ba0*/  LOP3.LUT R17, R17, 0x30, R0, 0x78, !PT ;  /* 0x0000003011117812 */ /* 0x000fe200078e7800 */
[C---:B------:R-:W-:Y:S01]  /*0bb0*/  IMAD R34, R47.reuse, 0x2, R32 ;  /* 0x000000022f227824 */ /* 0x040fe200078e0220 */
[----:B------:R-:W-:Y:S01]  /*0bc0*/  IADD3 R4, PT, PT, R4, UR9, R3 ;  /* 0x0000000904047c10 */ /* 0x000fe2000fffe003 */
[----:B------:R-:W-:Y:S01]  /*0bd0*/  IMAD R23, R70, 0x8, R21 ;  /* 0x0000000846177824 */ /* 0x000fe200078e0215 */
[----:B------:R-:W-:Y:S01]  /*0be0*/  LEA R3, R20, UR6, 0x6 ;  /* 0x0000000614037c11 */ /* 0x000fe2000f8e30ff */
[----:B------:R-:W-:Y:S01]  /*0bf0*/  IMAD R2, R2, 0x100, R17 ;  /* 0x0000010002027824 */ /* 0x000fe200078e0211 */
[----:B------:R-:W-:Y:S02]  /*0c00*/  LEA R36, R47, R34, 0x1 ;  /* 0x000000222f247211 */ /* 0x000fe400078e08ff */
[----:B------:R-:W-:-:S02]  /*0c10*/  CS2R R84, SRZ ;  /* 0x0000000000547805 */ /* 0x000fc4000001ff00 */
[----:B------:R-:W-:Y:S02]  /*0c20*/  LOP3.LUT R15, R15, 0x10, R0, 0x78, !PT ;  /* 0x000000100f0f7812 */ /* 0x000fe400078e7800 */
[----:B------:R-:W-:Y:S02]  /*0c30*/  CS2R R86, SRZ ;  /* 0x0000000000567805 */ /* 0x000fe4000001ff00 */
[----:B------:R-:W-:Y:S01]  /*0c40*/  LOP3.LUT R0, R12, 0x10, RZ, 0xc0, !PT ;  /* 0x000000100c007812 */ /* 0x000fe200078ec0ff */
[C---:B------:R-:W-:Y:S01]  /*0c50*/  IMAD R38, R47.reuse, 0x2, R36 ;  /* 0x000000022f267824 */ /* 0x040fe200078e0224 */
[----:B------:R-:W-:Y:S01]  /*0c60*/  IADD3 R3, PT, PT, R16, R3, RZ ;  /* 0x0000000310037210 */ /* 0x000fe20007ffe0ff */
[----:B-1----:R-:W-:Y:S01]  /*0c70*/  IMAD R16, R14, UR12, RZ ;  /* 0x0000000c0e107c24 */ /* 0x002fe2000f8e02ff */
[----:B------:R-:W-:Y:S01]  /*0c80*/  CS2R R80, SRZ ;  /* 0x0000000000507805 */ /* 0x000fe2000001ff00 */
[C---:B------:R-:W-:Y:S01]  /*0c90*/  IMAD R40, R47.reuse, 0x2, R38 ;  /* 0x000000022f287824 */ /* 0x040fe200078e0226 */
[----:B------:R-:W-:Y:S01]  /*0ca0*/  CS2R R82, SRZ ;  /* 0x0000000000527805 */ /* 0x000fe2000001ff00 */
[----:B------:R-:W-:Y:S01]  /*0cb0*/  IMAD R14, R46, UR7, RZ ;  /* 0x000000072e0e7c24 */ /* 0x000fe2000f8e02ff */
[----:B------:R-:W-:Y:S01]  /*0cc0*/  SHF.L.U32 R18, R16, 0x1, RZ ;  /* 0x0000000110127819 */ /* 0x000fe200000006ff */
[----:B------:R-:W-:Y:S01]  /*0cd0*/  IMAD R0, R0, 0x20, R15 ;  /* 0x0000002000007824 */ /* 0x000fe200078e020f */
[----:B------:R-:W-:Y:S01]  /*0ce0*/  LEA R42, R47, R40, 0x1 ;  /* 0x000000282f2a7211 */ /* 0x000fe200078e08ff */
[----:B------:R-:W-:Y:S01]  /*0cf0*/  IMAD.SHL.U32 R15, R14, 0x2, RZ ;  /* 0x000000020e0f7824 */ /* 0x000fe200078e00ff */
[----:B------:R-:W0:Y:S01]  /*0d00*/  LDCU UR12, c[0x0][0x3f0] ;  /* 0x00007e00ff0c77ac */ /* 0x000e220008000800 */
[----:B------:R-:W-:-:S03]  /*0d10*/  IMAD.HI R17, R16, 0x2, RZ ;  /* 0x0000000210117827 */ /* 0x000fc600078e02ff */
[----:B----4-:R-:W-:Y:S01]  /*0d20*/  IADD3 R45, P0, P2, R18, UR14, R15 ;  /* 0x0000000e122d7c10 */ /* 0x010fe2000fa1e00f */
[----:B------:R-:W-:Y:S01]  /*0d30*/  IMAD.HI R14, R14, 0x2, RZ ;  /* 0x000000020e0e7827 */ /* 0x000fe200078e02ff */
[----:B------:R-:W-:Y:S01]  /*0d40*/  SHF.L.U32 R15, R19, 0x1, RZ ;  /* 0x00000001130f7819 */ /* 0x000fe200000006ff */
[----:B------:R-:W1:Y:S01]  /*0d50*/  LDCU UR9, c[0x0][0x3a8] ;  /* 0x00007500ff0977ac */ /* 0x000e620008000800 */
[-C--:B------:R-:W-:Y:S01]  /*0d60*/  LEA R142, P3, R22, R45.reuse, 0x1 ;  /* 0x0000002d168e7211 */ /* 0x080fe200078608ff */
[----:B------:R-:W-:Y:S01]  /*0d70*/  IMAD R20, R47, 0x2, R42 ;  /* 0x000000022f147824 */ /* 0x000fe200078e022a */
[----:B------:R-:W-:Y:S02]  /*0d80*/  IADD3.X R27, PT, PT, R17, UR15, R14, P0, P2 ;  /* 0x0000000f111b7c10 */ /* 0x000fe400087e440e */
[----:B------:R-:W-:Y:S01]  /*0d90*/  LEA R134, P5, R28, R45, 0x1 ;  /* 0x0000002d1c867211 */ /* 0x000fe200078a08ff */
[----:B------:R-:W-:Y:S01]  /*0da0*/  IMAD R46, R47, 0x2, R20 ;  /* 0x000000022f2e7824 */ /* 0x000fe200078e0214 */
[----:B-----5:R-:W-:Y:S01]  /*0db0*/  IADD3 R124, P0, P2, R15, UR5, R124 ;  /* 0x000000050f7c7c10 */ /* 0x020fe2000fa1e07c */
[----:B------:R-:W-:Y:S01]  /*0dc0*/  IMAD R15, R70, 0x8, R23 ;  /* 0x00000008460f7824 */ /* 0x000fe200078e0217 */
[----:B------:R-:W-:Y:S01]  /*0dd0*/  LEA.HI.X.SX32 R143, R22, R27, 0x1, P3 ;  /* 0x0000001b168f7211 */ /* 0x000fe200018f0eff */
[C---:B------:R-:W-:Y:S01]  /*0de0*/  IMAD R16, R47.reuse, 0x2, R46 ;  /* 0x000000022f107824 */ /* 0x040fe200078e022e */
[-C--:B------:R-:W-:Y:S01]  /*0df0*/  LEA R140, P4, R24, R45.reuse, 0x1 ;  /* 0x0000002d188c7211 */ /* 0x080fe200078808ff */
[----:B------:R-:W-:Y:S01]  /*0e00*/  IMAD R17, R70, 0x8, R15 ;  /* 0x0000000846117824 */ /* 0x000fe200078e020f */
[----:B------:R-:W-:Y:S01]  /*0e10*/  LEA R138, P3, R26, R45, 0x1 ;  /* 0x0000002d1a8a7211 */ /* 0x000fe200078608ff */
[----:B------:R-:W-:Y:S01]  /*0e20*/  IMAD R18, R47, 0x2, R16 ;  /* 0x000000022f127824 */ /* 0x000fe200078e0210 */
[----:B------:R-:W-:Y:S01]  /*0e30*/  LEA.HI.X.SX32 R135, R28, R27, 0x1, P5 ;  /* 0x0000001b1c877211 */ /* 0x000fe200028f0eff */
[----:B------:R-:W-:Y:S01]  /*0e40*/  UIMAD.WIDE UR4, UR4, 0x2, URZ ;  /* 0x00000002040478a5 */ /* 0x000fe2000f8e02ff */
[----:B------:R-:W-:-:S02]  /*0e50*/  LEA R28, P6, R36, R45, 0x1 ;  /* 0x0000002d241c7211 */ /* 0x000fc400078c08ff */
[-C--:B------:R-:W-:Y:S02]  /*0e60*/  LEA.HI.X.SX32 R141, R24, R27.reuse, 0x1, P4 ;  /* 0x0000001b188d7211 */ /* 0x080fe400020f0eff */
[----:B------:R-:W-:Y:S02]  /*0e70*/  LEA.HI.X.SX32 R139, R26, R27, 0x1, P3 ;  /* 0x0000001b1a8b7211 */ /* 0x000fe400018f0eff */
[-C--:B------:R-:W-:Y:S01]  /*0e80*/  LEA R132, P3, R30, R45.reuse, 0x1 ;  /* 0x0000002d1e847211 */ /* 0x080fe200078608ff */
[----:B------:R-:W-:Y:S01]  /*0e90*/  UMOV UR4, URZ ;  /* 0x000000ff00047c82 */ /* 0x000fe20008000000 */
[-C--:B------:R-:W-:Y:S02]  /*0ea0*/  LEA R128, P4, R32, R45.reuse, 0x1 ;  /* 0x0000002d20807211 */ /* 0x080fe400078808ff */
[----:B------:R-:W-:Y:S02]  /*0eb0*/  LEA R126, P5, R34, R45, 0x1 ;  /* 0x0000002d227e7211 */ /* 0x000fe400078a08ff */
[----:B------:R-:W-:-:S02]  /*0ec0*/  LEA.HI.X.SX32 R29, R36, R27, 0x1, P6 ;  /* 0x0000001b241d7211 */ /* 0x000fc400030f0eff */
[----:B------:R-:W-:Y:S02]  /*0ed0*/  LEA R36, P6, R20, R45, 0x1 ;  /* 0x0000002d14247211 */ /* 0x000fe400078c08ff */
[----:B------:R-:W-:Y:S02]  /*0ee0*/  LEA R14, R47, R18, 0x1 ;  /* 0x000000122f0e7211 */ /* 0x000fe400078e08ff */
[----:B------:R-:W-:Y:S02]  /*0ef0*/  LEA R19, R70, R17, 0x3 ;  /* 0x0000001146137211 */ /* 0x000fe400078e18ff */
[-C--:B------:R-:W-:Y:S02]  /*0f00*/  LEA.HI.X.SX32 R133, R30, R27.reuse, 0x1, P3 ;  /* 0x0000001b1e857211 */ /* 0x080fe400018f0eff */
[-C--:B------:R-:W-:Y:S01]  /*0f10*/  LEA.HI.X.SX32 R129, R32, R27.reuse, 0x1, P4 ;  /* 0x0000001b20817211 */ /* 0x080fe200020f0eff */
[----:B------:R-:W-:Y:S01]  /*0f20*/  IMAD R22, R70, 0x8, R19 ;  /* 0x0000000846167824 */ /* 0x000fe200078e0213 */
[----:B------:R-:W-:-:S02]  /*0f30*/  LEA.HI.X.SX32 R127, R34, R27, 0x1, P5 ;  /* 0x0000001b227f7211 */ /* 0x000fc400028f0eff */
[-C--:B------:R-:W-:Y:S02]  /*0f40*/  LEA R30, P3, R38, R45.reuse, 0x1 ;  /* 0x0000002d261e7211 */ /* 0x080fe400078608ff */
[-C--:B------:R-:W-:Y:S02]  /*0f50*/  LEA R32, P4, R40, R45.reuse, 0x1 ;  /* 0x0000002d28207211 */ /* 0x080fe400078808ff */
[----:B------:R-:W-:Y:S02]  /*0f60*/  LEA R34, P5, R42, R45, 0x1 ;  /* 0x0000002d2a227211 */ /* 0x000fe400078a08ff */
[----:B------:R-:W-:Y:S02]  /*0f70*/  LEA.HI.X.SX32 R37, R20, R27, 0x1, P6 ;  /* 0x0000001b14257211 */ /* 0x000fe400030f0eff */
[----:B------:R-:W-:Y:S02]  /*0f80*/  LEA R44, P6, R14, R45, 0x1 ;  /* 0x0000002d0e2c7211 */ /* 0x000fe400078c08ff */
[----:B------:R-:W-:-:S02]  /*0f90*/  LEA.HI.X.SX32 R31, R38, R27, 0x1, P3 ;  /* 0x0000001b261f7211 */ /* 0x000fc400018f0eff */
[-C--:B------:R-:W-:Y:S02]  /*0fa0*/  LEA.HI.X.SX32 R33, R40, R27.reuse, 0x1, P4 ;  /* 0x0000001b28217211 */ /* 0x080fe400020f0eff */
[----:B------:R-:W-:Y:S02]  /*0fb0*/  LEA.HI.X.SX32 R35, R42, R27, 0x1, P5 ;  /* 0x0000001b2a237211 */ /* 0x000fe400028f0eff */
[-C--:B------:R-:W-:Y:S02]  /*0fc0*/  LEA R38, P3, R46, R45.reuse, 0x1 ;  /* 0x0000002d2e267211 */ /* 0x080fe400078608ff */
[-C--:B------:R-:W-:Y:S02]  /*0fd0*/  LEA R40, P4, R16, R45.reuse, 0x1 ;  /* 0x0000002d10287211 */ /* 0x080fe400078808ff */
[----:B------:R-:W-:Y:S02]  /*0fe0*/  LEA R42, P5, R18, R45, 0x1 ;  /* 0x0000002d122a7211 */ /* 0x000fe400078a08ff */
[-C--:B------:R-:W-:Y:S01]  /*0ff0*/  LEA.HI.X.SX32 R45, R14, R27.reuse, 0x1, P6 ;  /* 0x0000001b0e2d7211 */ /* 0x080fe200030f0eff */
[----:B------:R-:W-:Y:S01]  /*1000*/  IMAD R14, R70, 0x8, R22 ;  /* 0x00000008460e7824 */ /* 0x000fe200078e0216 */
[----:B------:R-:W-:-:S02]  /*1010*/  LEA.HI.X.SX32 R41, R16, R27, 0x1, P4 ;  /* 0x0000001b10297211 */ /* 0x000fc400020f0eff */
[-C--:B------:R-:W-:Y:S02]  /*1020*/  LEA.HI.X.SX32 R43, R18, R27.reuse, 0x1, P5 ;  /* 0x0000001b122b7211 */ /* 0x080fe400028f0eff */
[----:B------:R-:W-:Y:S02]  /*1030*/  LEA R16, R70, R14, 0x3 ;  /* 0x0000000e46107211 */ /* 0x000fe400078e18ff */
[----:B------:R-:W-:Y:S02]  /*1040*/  IADD3.X R24, PT, PT, R48, UR5, R125, P0, P2 ;  /* 0x0000000530187c10 */ /* 0x000fe400087e447d */
[C---:B------:R-:W-:Y:S01]  /*1050*/  LEA R50, P4, R15.reuse, R124, 0x1 ;  /* 0x0000007c0f327211 */ /* 0x040fe200078808ff */
[----:B------:R-:W-:Y:S01]  /*1060*/  IMAD R18, R70, 0x8, R16 ;  /* 0x0000000846127824 */ /* 0x000fe200078e0210 */
[----:B------:R-:W-:Y:S01]  /*1070*/  LEA.HI.X.SX32 R39, R46, R27, 0x1, P3 ;  /* 0x0000001b2e277211 */ /* 0x000fe200018f0eff */
[----:B------:R-:W-:Y:S01]  /*1080*/  IMAD.MOV.U32 R27, RZ, RZ, -0x800000 ;  /* 0xff800000ff1b7424 */ /* 0x000fe200078e00ff */
[----:B------:R-:W-:Y:S01]  /*1090*/  LEA.HI.X.SX32 R51, R15, R24, 0x1, P4 ;  /* 0x000000180f337211 */ /* 0x000fe200020f0eff */
[----:B------:R-:W-:Y:S01]  /*10a0*/  IMAD R15, R70, 0x8, R18 ;  /* 0x00000008460f7824 */ /* 0x000fe200078e0212 */
[----:B------:R-:W-:-:S02]  /*10b0*/  LEA R46, P2, R21, R124, 0x1 ;  /* 0x0000007c152e7211 */ /* 0x000fc400078408ff */
[----:B------:R-:W-:Y:S02]  /*10c0*/  LEA R48, P3, R23, R124, 0x1 ;  /* 0x0000007c17307211 */ /* 0x000fe400078608ff */
[----:B------:R-:W-:Y:S02]  /*10d0*/  LEA.HI.X.SX32 R47, R21, R24, 0x1, P2 ;  /* 0x00000018152f7211 */ /* 0x000fe400010f0eff */
[----:B------:R-:W-:Y:S02]  /*10e0*/  LEA R52, P2, R17, R124, 0x1 ;  /* 0x0000007c11347211 */ /* 0x000fe400078408ff */
[----:B------:R-:W-:Y:S02]  /*10f0*/  LEA R20, R70, R15, 0x3 ;  /* 0x0000000f46147211 */ /* 0x000fe400078e18ff */
[----:B------:R-:W-:Y:S02]  /*1100*/  LEA.HI.X.SX32 R49, R23, R24, 0x1, P3 ;  /* 0x0000001817317211 */ /* 0x000fe400018f0eff */
[----:B------:R-:W-:-:S02]  /*1110*/  LEA R54, P3, R19, R124, 0x1 ;  /* 0x0000007c13367211 */ /* 0x000fc400078608ff */
[-C--:B------:R-:W-:Y:S01]  /*1120*/  LEA.HI.X.SX32 R53, R17, R24.reuse, 0x1, P2 ;  /* 0x0000001811357211 */ /* 0x080fe200010f0eff */
[----:B------:R-:W-:Y:S01]  /*1130*/  IMAD R17, R70, 0x8, R20 ;  /* 0x0000000846117824 */ /* 0x000fe200078e0214 */
[----:B------:R-:W-:Y:S02]  /*1140*/  LEA.HI.X.SX32 R55, R19, R24, 0x1, P3 ;  /* 0x0000001813377211 */ /* 0x000fe400018f0eff */
[-C--:B------:R-:W-:Y:S01]  /*1150*/  LEA R56, P4, R22, R124.reuse, 0x1 ;  /* 0x0000007c16387211 */ /* 0x080fe200078808ff */
[----:B------:R-:W-:Y:S01]  /*1160*/  IMAD R19, R70, 0x8, R17 ;  /* 0x0000000846137824 */ /* 0x000fe200078e0211 */
[----:B------:R-:W-:Y:S02]  /*1170*/  LEA R58, P2, R14, R124, 0x1 ;  /* 0x0000007c0e3a7211 */ /* 0x000fe400078408ff */
[----:B------:R-:W-:Y:S02]  /*1180*/  LEA.HI.X.SX32 R57, R22, R24, 0x1, P4 ;  /* 0x0000001816397211 */ /* 0x000fe400020f0eff */
[----:B------:R-:W-:-:S02]  /*1190*/  LEA R60, P3, R16, R124, 0x1 ;  /* 0x0000007c103c7211 */ /* 0x000fc400078608ff */
[----:B------:R-:W-:Y:S02]  /*11a0*/  LEA.HI.X.SX32 R59, R14, R24, 0x1, P2 ;  /* 0x000000180e3b7211 */ /* 0x000fe400010f0eff */
[----:B------:R-:W-:Y:S02]  /*11b0*/  LEA R62, P4, R18, R124, 0x1 ;  /* 0x0000007c123e7211 */ /* 0x000fe400078808ff */
[----:B------:R-:W-:Y:S02]  /*11c0*/  LEA R14, R70, R19, 0x3 ;  /* 0x00000013460e7211 */ /* 0x000fe400078e18ff */
[-C--:B------:R-:W-:Y:S02]  /*11d0*/  LEA.HI.X.SX32 R61, R16, R24.reuse, 0x1, P3 ;  /* 0x00000018103d7211 */ /* 0x080fe400018f0eff */
[----:B------:R-:W-:Y:S01]  /*11e0*/  LEA.HI.X.SX32 R63, R18, R24, 0x1, P4 ;  /* 0x00000018123f7211 */ /* 0x000fe200020f0eff */
[----:B------:R-:W-:Y:S01]  /*11f0*/  IMAD R16, R70, 0x8, R14 ;  /* 0x0000000846107824 */ /* 0x000fe200078e020e */
[----:B------:R-:W-:-:S02]  /*1200*/  LEA R64, P2, R15, R124, 0x1 ;  /* 0x0000007c0f407211 */ /* 0x000fc400078408ff */
[-C--:B------:R-:W-:Y:S02]  /*1210*/  LEA R66, P3, R20, R124.reuse, 0x1 ;  /* 0x0000007c14427211 */ /* 0x080fe400078608ff */
[----:B------:R-:W-:Y:S02]  /*1220*/  LEA R68, P4, R17, R124, 0x1 ;  /* 0x0000007c11447211 */ /* 0x000fe400078808ff */
[-C--:B------:R-:W-:Y:S01]  /*1230*/  LEA.HI.X.SX32 R65, R15, R24.reuse, 0x1, P2 ;  /* 0x000000180f417211 */ /* 0x080fe200010f0eff */
[----:B------:R-:W-:Y:S01]  /*1240*/  IMAD R15, R70, 0x8, R16 ;  /* 0x00000008460f7824 */ /* 0x000fe200078e0210 */
[-C--:B------:R-:W-:Y:S02]  /*1250*/  LEA.HI.X.SX32 R67, R20, R24.reuse, 0x1, P3 ;  /* 0x0000001814437211 */ /* 0x080fe400018f0eff */
[----:B------:R-:W-:Y:S02]  /*1260*/  LEA.HI.X.SX32 R69, R17, R24, 0x1, P4 ;  /* 0x0000001811457211 */ /* 0x000fe400020f0eff */
[----:B------:R-:W-:-:S02]  /*1270*/  LEA R72, P3, R14, R124, 0x1 ;  /* 0x0000007c0e487211 */ /* 0x000fc400078608ff */
[----:B------:R-:W-:Y:S02]  /*1280*/  SHF.R.U32.HI R17, RZ, 0x3, R12 ;  /* 0x00000003ff117819 */ /* 0x000fe4000001160c */
[-C--:B------:R-:W-:Y:S02]  /*1290*/  LEA R70, P2, R19, R124.reuse, 0x1 ;  /* 0x0000007c13467211 */ /* 0x080fe400078408ff */
[----:B------:R-:W-:Y:S02]  /*12a0*/  LEA R74, P4, R16, R124, 0x1 ;  /* 0x0000007c104a7211 */ /* 0x000fe400078808ff */
[----:B------:R-:W-:Y:S02]  /*12b0*/  LEA.HI.X.SX32 R73, R14, R24, 0x1, P3 ;  /* 0x000000180e497211 */ /* 0x000fe400018f0eff */
[----:B------:R-:W-:Y:S02]  /*12c0*/  LOP3.LUT P0, RZ, R12, 0x3, RZ, 0xc0, !PT ;  /* 0x000000030cff7812 */ /* 0x000fe4000780c0ff */
[----:B------:R-:W-:-:S02]  /*12d0*/  LEA R124, P5, R15, R124, 0x1 ;  /* 0x0000007c0f7c7211 */ /* 0x000fc400078a08ff */
[----:B------:R-:W-:Y:S02]  /*12e0*/  LEA R14, R6, UR6, 0x2 ;  /* 0x00000006060e7c11 */ /* 0x000fe4000f8e10ff */
[----:B------:R-:W-:Y:S02]  /*12f0*/  LOP3.LUT R17, R17, 0xc, RZ, 0xc0, !PT ;  /* 0x0000000c11117812 */ /* 0x000fe400078ec0ff */
[----:B------:R-:W-:Y:S02]  /*1300*/  LOP3.LUT R18, R25, 0x10, R12, 0x78, !PT ;  /* 0x0000001019127812 */ /* 0x000fe400078e780c */
[-C--:B------:R-:W-:Y:S01]  /*1310*/  LEA.HI.X.SX32 R71, R19, R24.reuse, 0x1, P2 ;  /* 0x0000001813477211 */ /* 0x080fe200010f0eff */
[----:B------:R-:W-:Y:S01]  /*1320*/  IMAD.IADD R17, R14, 0x1, R17 ;  /* 0x000000010e117824 */ /* 0x000fe200078e0211 */
[-C--:B------:R-:W-:Y:S01]  /*1330*/  LEA.HI.X.SX32 R75, R16, R24.reuse, 0x1, P4 ;  /* 0x00000018104b7211 */ /* 0x080fe200020f0eff */
[----:B------:R-:W-:Y:S01]  /*1340*/  IMAD.MOV.U32 R16, RZ, RZ, RZ ;  /* 0x000000ffff107224 */ /* 0x000fe200078e00ff */
[----:B------:R-:W-:Y:S01]  /*1350*/  LEA.HI.X.SX32 R125, R15, R24, 0x1, P5 ;  /* 0x000000180f7d7211 */ /* 0x000fe200028f0eff */
[----:B------:R-:W-:Y:S01]  /*1360*/  IMAD.MOV.U32 R15, RZ, RZ, RZ ;  /* 0x000000ffff0f7224 */ /* 0x000fe200078e00ff */
[----:B------:R-:W-:-:S02]  /*1370*/  ISETP.GE.U32.AND P2, PT, R13, 0x80, PT ;  /* 0x000000800d00780c */ /* 0x000fc40003f46070 */
[C---:B------:R-:W-:Y:S02]  /*1380*/  ISETP.LT.U32.AND P0, PT, R13.reuse, 0x80, !P0 ;  /* 0x000000800d00780c */ /* 0x040fe40004701070 */
[----:B------:R-:W-:Y:S02]  /*1390*/  LEA R13, R13, UR6, 0x2 ;  /* 0x000000060d0d7c11 */ /* 0x000fe4000f8e10ff */
[C---:B------:R-:W-:Y:S02]  /*13a0*/  LOP3.LUT R19, R5.reuse, 0x20, RZ, 0x3c, !PT ;  /* 0x0000002005137812 */ /* 0x040fe400078e3cff */
[C---:B------:R-:W-:Y:S02]  /*13b0*/  LOP3.LUT R20, R5.reuse, 0x40, RZ, 0x3c, !PT ;  /* 0x0000004005147812 */ /* 0x040fe400078e3cff */
[----:B------:R-:W-:Y:S02]  /*13c0*/  LOP3.LUT R21, R5, 0x60, RZ, 0x3c, !PT ;  /* 0x0000006005157812 */ /* 0x000fe400078e3cff */
[----:B------:R-:W-:-:S02]  /*13d0*/  LOP3.LUT R22, R18, 0x20, RZ, 0x3c, !PT ;  /* 0x0000002012167812 */ /* 0x000fc400078e3cff */
[----:B------:R-:W-:Y:S02]  /*13e0*/  LOP3.LUT R23, R0, 0x20, RZ, 0x3c, !PT ;  /* 0x0000002000177812 */ /* 0x000fe400078e3cff */
[----:B01----:R-:W-:-:S07]  /*13f0*/  LOP3.LUT R24, R2, 0x40, RZ, 0x3c, !PT ;  /* 0x0000004002187812 */ /* 0x003fce00078e3cff */
.L_x_1:
[----:B------:R-:W-:-:S04]  /*1400*/  IMAD.WIDE R76, R15, 0x2, R142 ;  /* 0x000000020f4c7825 */ /* 0x000fc800078e028e */
[C---:B------:R-:W-:Y:S01]  /*1410*/  IMAD.WIDE R78, R15.reuse, 0x2, R140 ;  /* 0x000000020f4e7825 */ /* 0x040fe200078e028c */
[----:B------:R-:W2:Y:S03]  /*1420*/  LDG.E.U16 R114, desc[UR10][R76.64] ;  /* 0x0000000a4c727981 */ /* 0x000ea6000c1e1500 */
[C---:B------:R-:W-:Y:S01]  /*1430*/  IMAD.WIDE R98, R15.reuse, 0x2, R132 ;  /* 0x000000020f627825 */ /* 0x040fe200078e0284 */
[----:B------:R-:W3:Y:S03]  /*1440*/  LDG.E.U16 R116, desc[UR10][R78.64] ;  /* 0x0000000a4e747981 */ /* 0x000ee6000c1e1500 */
[C---:B------:R-:W-:Y:S01]  /*1450*/  IMAD.WIDE R100, R15.reuse, 0x2, R128 ;  /* 0x000000020f647825 */ /* 0x040fe200078e0280 */
[----:B------:R0:W4:Y:S03]  /*1460*/  LDG.E.U16 R118, desc[UR10][R98.64] ;  /* 0x0000000a62767981 */ /* 0x000126000c1e1500 */
[C---:B------:R-:W-:Y:S01]  /*1470*/  IMAD.WIDE R96, R15.reuse, 0x2, R138 ;  /* 0x000000020f607825 */ /* 0x040fe200078e028a */
[----:B------:R1:W5:Y:S03]  /*1480*/  LDG.E.U16 R120, desc[UR10][R100.64] ;  /* 0x0000000a64787981 */ /* 0x000366000c1e1500 */
[C---:B------:R-:W-:Y:S01]  /*1490*/  IMAD.WIDE R104, R15.reuse, 0x2, R30 ;  /* 0x000000020f687825 */ /* 0x040fe200078e021e */
[----:B------:R0:W3:Y:S03]  /*14a0*/  LDG.E.U16 R115, desc[UR10][R96.64] ;  /* 0x0000000a60737981 */ /* 0x0000e6000c1e1500 */
[----:B------:R-:W-:-:S02]  /*14b0*/  IMAD.WIDE R110, R15, 0x2, R38 ;  /* 0x000000020f6e7825 */ /* 0x000fc400078e0226 */
[----:B------:R-:W3:Y:S02]  /*14c0*/  LDG.E.U16 R104, desc[UR10][R104.64] ;  /* 0x0000000a68687981 */ /* 0x000ee4000c1e1500 */
[C---:B------:R-:W-:Y:S02]  /*14d0*/  IMAD.WIDE R106, R15.reuse, 0x2, R32 ;  /* 0x000000020f6a7825 */ /* 0x040fe400078e0220 */
[----:B------:R-:W5:Y:S02]  /*14e0*/  LDG.E.U16 R110, desc[UR10][R110.64] ;  /* 0x0000000a6e6e7981 */ /* 0x000f64000c1e1500 */
[C---:B------:R-:W-:Y:S02]  /*14f0*/  IMAD.WIDE R112, R15.reuse, 0x2, R40 ;  /* 0x000000020f707825 */ /* 0x040fe400078e0228 */
[----:B------:R-:W5:Y:S02]  /*1500*/  LDG.E.U16 R106, desc[UR10][R106.64] ;  /* 0x0000000a6a6a7981 */ /* 0x000f64000c1e1500 */
[----:B------:R-:W-:-:S02]  /*1510*/  IMAD.WIDE R102, R15, 0x2, R126 ;  /* 0x000000020f667825 */ /* 0x000fc400078e027e */
[----:B------:R-:W5:Y:S02]  /*1520*/  LDG.E.U16 R112, desc[UR10][R112.64] ;  /* 0x0000000a70707981 */ /* 0x000f64000c1e1500 */
[C---:B------:R-:W-:Y:S02]  /*1530*/  IMAD.WIDE R108, R15.reuse, 0x2, R34 ;  /* 0x000000020f6c7825 */ /* 0x040fe400078e0222 */
[----:B------:R-:W5:Y:S02]  /*1540*/  LDG.E.U16 R103, desc[UR10][R102.64] ;  /* 0x0000000a66677981 */ /* 0x000f64000c1e1500 */
[C---:B0-----:R-:W-:Y:S02]  /*1550*/  IMAD.WIDE R98, R15.reuse, 0x2, R42 ;  /* 0x000000020f627825 */ /* 0x041fe400078e022a */
[----:B------:R-:W5:Y:S02]  /*1560*/  LDG.E.U16 R109, desc[UR10][R108.64] ;  /* 0x0000000a6c6d7981 */ /* 0x000f64000c1e1500 */
[----:B------:R-:W-:-:S02]  /*1570*/  IMAD.WIDE R76, R15, 0x2, R134 ;  /* 0x000000020f4c7825 */ /* 0x000fc400078e0286 */
[----:B------:R-:W5:Y:S02]  /*1580*/  LDG.E.U16 R121, desc[UR10][R98.64] ;  /* 0x0000000a62797981 */ /* 0x000f64000c1e1500 */
[C---:B------:R-:W-:Y:S02]  /*1590*/  IMAD.WIDE R78, R15.reuse, 0x2, R28 ;  /* 0x000000020f4e7825 */ /* 0x040fe400078e021c */
[----:B------:R-:W5:Y:S02]  /*15a0*/  LDG.E.U16 R76, desc[UR10][R76.64] ;  /* 0x0000000a4c4c7981 */ /* 0x000f64000c1e1500 */
[C---:B-1----:R-:W-:Y:S02]  /*15b0*/  IMAD.WIDE R100, R15.reuse, 0x2, R44 ;  /* 0x000000020f647825 */ /* 0x042fe400078e022c */
[----:B------:R-:W5:Y:S02]  /*15c0*/  LDG.E.U16 R78, desc[UR10][R78.64] ;  /* 0x0000000a4e4e7981 */ /* 0x000f64000c1e1500 */
[----:B------:R-:W-:-:S02]  /*15d0*/  IMAD.WIDE R96, R15, 0x2, R36 ;  /* 0x000000020f607825 */ /* 0x000fc400078e0224 */
[----:B------:R-:W5:Y:S04]  /*15e0*/  LDG.E.U16 R100, desc[UR10][R100.64] ;  /* 0x0000000a64647981 */ /* 0x000f68000c1e1500 */
[----:B------:R-:W5:Y:S01]  /*15f0*/  LDG.E.U16 R102, desc[UR10][R96.64] ;  /* 0x0000000a60667981 */ /* 0x000f62000c1e1500 */
[----:B------:R-:W-:Y:S06]  /*1600*/  BAR.SYNC.DEFER_BLOCKING 0x0 ;  /* 0x0000000000007b1d */ /* 0x000fec0000010000 */
[----:B--2---:R-:W-:Y:S04]  /*1610*/  STS.U16 [R5+UR6+0x2000], R114 ;  /* 0x0020007205007988 */ /* 0x004fe80008000406 */
[----:B----4-:R-:W-:Y:S04]  /*1620*/  STS.U16 [R5+UR6+0x2800], R118 ;  /* 0x0028007605007988 */ /* 0x010fe80008000406 */
[----:B---3--:R-:W-:Y:S04]  /*1630*/  STS.U16 [R5+UR6+0x3000], R104 ;  /* 0x0030006805007988 */ /* 0x008fe80008000406 */
        /* <DEDUP_REMOVED lines=12> */
[----:B------:R-:W-:Y:S01]  /*1700*/  STS.U16 [R21+UR6+0x3e00], R100 ;  /* 0x003e006415007988 */ /* 0x000fe20008000406 */
[----:B------:R-:W-:Y:S06]  /*1710*/  BAR.SYNC.DEFER_BLOCKING 0x0 ;  /* 0x0000000000007b1d */ /* 0x000fec0000010000 */
[----:B------:R-:W-:Y:S04]  /*1720*/  LDSM.16.MT88.4 R116, [R0+UR6] ;  /* 0x000000060074783b */ /* 0x000fe80008004200 */
[----:B------:R-:W0:Y:S04]  /*1730*/  LDSM.16.M88.4 R104, [R2+UR6+0x2000] ;  /* 0x002000060268783b */ /* 0x000e280008000200 */
[----:B------:R-:W1:Y:S04]  /*1740*/  LDSM.16.MT88.4 R112, [R23+UR6] ;  /* 0x000000061770783b */ /* 0x000e680008004200 */
[----:B------:R-:W2:Y:S04]  /*1750*/  LDSM.16.MT88.4 R96, [R0+UR6+0x400] ;  /* 0x000400060060783b */ /* 0x000ea80008004200 */
[----:B------:R-:W3:Y:S04]  /*1760*/  LDSM.16.MT88.4 R108, [R23+UR6+0x400] ;  /* 0x00040006176c783b */ /* 0x000ee80008004200 */
[----:B------:R-:W-:Y:S04]  /*1770*/  LDSM.16.MT88.4 R120, [R0+UR6+0x800] ;  /* 0x000800060078783b */ /* 0x000fe80008004200 */
[----:B------:R-:W4:Y:S04]  /*1780*/  LDSM.16.M88.4 R76, [R24+UR6+0x2000] ;  /* 0x00200006184c783b */ /* 0x000f280008000200 */
[----:B------:R-:W5:Y:S01]  /*1790*/  LDSM.16.MT88.4 R100, [R23+UR6+0x800] ;  /* 0x000800061764783b */ /* 0x000f620008004200 */
[-C--:B0-----:R-:W-:Y:S08]  /*17a0*/  HMMA.16816.F32.BF16 R116, R116, R104.reuse, RZ ;  /* 0x000000687474723c */ /* 0x081ff000000418ff */
[----:B-1----:R-:W-:-:S12]  /*17b0*/  HMMA.16816.F32.BF16 R112, R112, R104, RZ ;  /* 0x000000687070723c */ /* 0x002fd800000418ff */
[-C--:B--2---:R-:W-:Y:S01]  /*17c0*/  HMMA.16816.F32.BF16 R96, R96, R106.reuse, R116 ;  /* 0x0000006a6060723c */ /* 0x084fe20000041874 */
[----:B------:R-:W0:Y:S07]  /*17d0*/  LDSM.16.MT88.4 R116, [R0+UR6+0xc00] ;  /* 0x000c00060074783b */ /* 0x000e2e0008004200 */
[----:B---3--:R-:W-:Y:S01]  /*17e0*/  HMMA.16816.F32.BF16 R104, R108, R106, R112 ;  /* 0x0000006a6c68723c */ /* 0x008fe20000041870 */
[----:B------:R-:W1:Y:S04]  /*17f0*/  LDSM.16.MT88.4 R112, [R23+UR6+0xc00] ;  /* 0x000c00061770783b */ /* 0x000e680008004200 */
[----:B------:R-:W-:Y:S07]  /*1800*/  LDSM.16.MT88.4 R108, [R0+UR6+0x1000] ;  /* 0x00100006006c783b */ /* 0x000fee0008004200 */
[-C--:B----4-:R-:W-:Y:S01]  /*1810*/  HMMA.16816.F32.BF16 R120, R120, R76.reuse, R96 ;  /* 0x0000004c7878723c */ /* 0x090fe20000041860 */
[----:B------:R-:W2:Y:S07]  /*1820*/  LDSM.16.M88.4 R96, [R2+UR6+0x2080] ;  /* 0x002080060260783b */ /* 0x000eae0008000200 */
[----:B-----5:R-:W-:Y:S01]  /*1830*/  HMMA.16816.F32.BF16 R100, R100, R76, R104 ;  /* 0x0000004c6464723c */ /* 0x020fe20000041868 */
[----:B------:R-:W3:Y:S11]  /*1840*/  LDSM.16.MT88.4 R104, [R23+UR6+0x1000] ;  /* 0x001000061768783b */ /* 0x000ef60008004200 */
[-C--:B0-----:R-:W-:Y:S01]  /*1850*/  HMMA.16816.F32.BF16 R116, R116, R78.reuse, R120 ;  /* 0x0000004e7474723c */ /* 0x081fe20000041878 */
[----:B------:R-:W0:Y:S07]  /*1860*/  LDSM.16.MT88.4 R120, [R0+UR6+0x1400] ;  /* 0x001400060078783b */ /* 0x000e2e0008004200 */
[----:B-1----:R-:W-:Y:S01]  /*1870*/  HMMA.16816.F32.BF16 R100, R112, R78, R100 ;  /* 0x0000004e7064723c */ /* 0x002fe20000041864 */
[----:B------:R-:W1:Y:S04]  /*1880*/  LDSM.16.MT88.4 R76, [R23+UR6+0x1400] ;  /* 0x00140006174c783b */ /* 0x000e680008004200 */
[----:B------:R-:W-:Y:S07]  /*1890*/  LDSM.16.M88.4 R112, [R24+UR6+0x2080] ;  /* 0x002080061870783b */ /* 0x000fee0008000200 */
[-C--:B--2---:R-:W-:Y:S01]  /*18a0*/  HMMA.16816.F32.BF16 R116, R108, R96.reuse, R116 ;  /* 0x000000606c74723c */ /* 0x084fe20000041874 */
[----:B------:R-:W2:Y:S07]  /*18b0*/  LDSM.16.MT88.4 R108, [R0+UR6+0x1800] ;  /* 0x00180006006c783b */ /* 0x000eae0008004200 */
[----:B---3--:R-:W-:Y:S01]  /*18c0*/  HMMA.16816.F32.BF16 R100, R104, R96, R100 ;  /* 0x000000606864723c */ /* 0x008fe20000041864 */
[----:B------:R-:W3:Y:S11]  /*18d0*/  LDSM.16.MT88.4 R104, [R23+UR6+0x1800] ;  /* 0x001800061768783b */ /* 0x000ef60008004200 */
[-C--:B0-----:R-:W-:Y:S01]  /*18e0*/  HMMA.16816.F32.BF16 R116, R120, R98.reuse, R116 ;  /* 0x000000627874723c */ /* 0x081fe20000041874 */
[----:B------:R-:W0:Y:S07]  /*18f0*/  LDSM.16.MT88.4 R120, [R0+UR6+0x1c00] ;  /* 0x001c00060078783b */ /* 0x000e2e0008004200 */
[----:B-1----:R-:W-:Y:S01]  /*1900*/  HMMA.16816.F32.BF16 R76, R76, R98, R100 ;  /* 0x000000624c4c723c */ /* 0x002fe20000041864 */
[----:B------:R-:W1:Y:S11]  /*1910*/  LDSM.16.MT88.4 R96, [R23+UR6+0x1c00] ;  /* 0x001c00061760783b */ /* 0x000e760008004200 */
[-C--:B--2---:R-:W-:Y:S01]  /*1920*/  HMMA.16816.F32.BF16 R108, R108, R112.reuse, R116 ;  /* 0x000000706c6c723c */ /* 0x084fe20000041874 */
[----:B------:R-:W-:Y:S07]  /*1930*/  BAR.SYNC.DEFER_BLOCKING 0x0 ;  /* 0x0000000000007b1d */ /* 0x000fee0000010000 */
[----:B---3--:R-:W-:-:S12]  /*1940*/  HMMA.16816.F32.BF16 R76, R104, R112, R76 ;  /* 0x00000070684c723c */ /* 0x008fd8000004184c */
[-C--:B0-----:R-:W-:Y:S08]  /*1950*/  HMMA.16816.F32.BF16 R108, R120, R114.reuse, R108 ;  /* 0x00000072786c723c */ /* 0x081ff0000004186c */
[----:B-1----:R-:W-:Y:S11]  /*1960*/  HMMA.16816.F32.BF16 R76, R96, R114, R76 ;  /* 0x00000072604c723c */ /* 0x002ff6000004184c */
[----:B------:R-:W-:Y:S01]  /*1970*/  FMUL R96, R108, UR9 ;  /* 0x000000096c607c20 */ /* 0x000fe20008400000 */
[----:B------:R-:W-:Y:S01]  /*1980*/  FMUL R97, R109, UR9 ;  /* 0x000000096d617c20 */ /* 0x000fe20008400000 */
[----:B------:R-:W-:Y:S01]  /*1990*/  FMUL R98, R110, UR9 ;  /* 0x000000096e627c20 */ /* 0x000fe20008400000 */
[----:B------:R-:W-:-:S05]  /*19a0*/  FMUL R99, R111, UR9 ;  /* 0x000000096f637c20 */ /* 0x000fca0008400000 */
[----:B------:R-:W-:Y:S01]  /*19b0*/  FMUL R100, R76, UR9 ;  /* 0x000000094c647c20 */ /* 0x000fe20008400000 */
[----:B------:R-:W-:Y:S01]  /*19c0*/  FMUL R101, R77, UR9 ;  /* 0x000000094d657c20 */ /* 0x000fe20008400000 */
[----:B------:R-:W-:Y:S01]  /*19d0*/  FMUL R102, R78, UR9 ;  /* 0x000000094e667c20 */ /* 0x000fe20008400000 */
[----:B------:R-:W-:Y:S01]  /*19e0*/  FMUL R103, R79, UR9 ;  /* 0x000000094f677c20 */ /* 0x000fe20008400000 */
[----:B------:R-:W-:Y:S02]  /*19f0*/  FMNMX R96, R96, R97, !PT ;  /* 0x0000006160607209 */ /* 0x000fe40007800000 */
[----:B------:R-:W-:Y:S02]  /*1a00*/  FMNMX R98, R98, R99, !PT ;  /* 0x0000006362627209 */ /* 0x000fe40007800000 */
[----:B------:R-:W-:Y:S02]  /*1a10*/  FMNMX R100, R100, R101, !PT ;  /* 0x0000006564647209 */ /* 0x000fe40007800000 */
[----:B------:R-:W-:Y:S01]  /*1a20*/  FMNMX R102, R102, R103, !PT ;  /* 0x0000006766667209 */ /* 0x000fe20007800000 */
[----:B------:R-:W0:Y:S04]  /*1a30*/  SHFL.BFLY PT, R97, R96, 0x2, 0x1f ;  /* 0x0c401f0060617f89 */ /* 0x000e2800000e0000 */
[----:B------:R-:W1:Y:S04]  /*1a40*/  SHFL.BFLY PT, R99, R98, 0x2, 0x1f ;  /* 0x0c401f0062637f89 */ /* 0x000e6800000e0000 */
[----:B------:R-:W2:Y:S04]  /*1a50*/  SHFL.BFLY PT, R101, R100, 0x2, 0x1f ;  /* 0x0c401f0064657f89 */ /* 0x000ea800000e0000 */
[----:B------:R-:W3:Y:S01]  /*1a60*/  SHFL.BFLY PT, R103, R102, 0x2, 0x1f ;  /* 0x0c401f0066677f89 */ /* 0x000ee200000e0000 */
[----:B0-----:R-:W-:-:S02]  /*1a70*/  FMNMX R97, R96, R97, !PT ;  /* 0x0000006160617209 */ /* 0x001fc40007800000 */
[----:B-1----:R-:W-:Y:S02]  /*1a80*/  FMNMX R99, R98, R99, !PT ;  /* 0x0000006362637209 */ /* 0x002fe40007800000 */
[----:B--2---:R-:W-:Y:S02]  /*1a90*/  FMNMX R101, R100, R101, !PT ;  /* 0x0000006564657209 */ /* 0x004fe40007800000 */
[----:B---3--:R-:W-:Y:S01]  /*1aa0*/  FMNMX R103, R102, R103, !PT ;  /* 0x0000006766677209 */ /* 0x008fe20007800000 */
        /* <DEDUP_REMOVED lines=8> */
[----:B------:R-:W-:Y:S04]  /*1b30*/  @P0 STS [R17+0x2000], R104 ;  /* 0x0020006811000388 */ /* 0x000fe80000000800 */
[----:B------:R-:W-:Y:S04]  /*1b40*/  @P0 STS [R17+0x2080], R106 ;  /* 0x0020806a11000388 */ /* 0x000fe80000000800 */
[----:B------:R-:W-:Y:S04]  /*1b50*/  @P0 STS [R17+0x2100], R112 ;  /* 0x0021007011000388 */ /* 0x000fe80000000800 */
[----:B------:R-:W-:Y:S01]  /*1b60*/  @P0 STS [R17+0x2180], R96 ;  /* 0x0021806011000388 */ /* 0x000fe20000000800 */
[----:B------:R-:W-:Y:S06]  /*1b70*/  BAR.SYNC.DEFER_BLOCKING 0x0 ;  /* 0x0000000000007b1d */ /* 0x000fec0000010000 */
[----:B------:R-:W0:Y:S04]  /*1b80*/  @!P2 LDS R25, [R13+0x2000] ;  /* 0x002000000d19a984 */ /* 0x000e280000000800 */
[----:B0-----:R-:W0:Y:S02]  /*1b90*/  SHFL.BFLY PT, R98, R25, 0x2, 0x1f ;  /* 0x0c401f0019627f89 */ /* 0x001e2400000e0000 */
[----:B0-----:R-:W-:-:S05]  /*1ba0*/  FMNMX R98, R25, R98, !PT ;  /* 0x0000006219627209 */ /* 0x001fca0007800000 */
[----:B------:R-:W0:Y:S02]  /*1bb0*/  SHFL.BFLY PT, R97, R98, 0x1, 0x1f ;  /* 0x0c201f0062617f89 */ /* 0x000e2400000e0000 */
[----:B0-----:R-:W-:-:S05]  /*1bc0*/  FMNMX R100, R98, R97, !PT ;  /* 0x0000006162647209 */ /* 0x001fca0007800000 */
[----:B------:R-:W-:Y:S01]  /*1bd0*/  @P0 STS [R13+0x2000], R100 ;  /* 0x002000640d000388 */ /* 0x000fe20000000800 */
[----:B------:R-:W-:Y:S06]  /*1be0*/  BAR.SYNC.DEFER_BLOCKING 0x0 ;  /* 0x0000000000007b1d */ /* 0x000fec0000010000 */
[----:B------:R-:W0:Y:S04]  /*1bf0*/  LDS R113, [R14+0x2000] ;  /* 0x002000000e717984 */ /* 0x000e280000000800 */
[----:B------:R-:W1:Y:S04]  /*1c00*/  LDS R112, [R14+0x2080] ;  /* 0x002080000e707984 */ /* 0x000e680000000800 */
[----:B------:R-:W2:Y:S04]  /*1c10*/  LDS R115, [R14+0x2100] ;  /* 0x002100000e737984 */ /* 0x000ea80000000800 */
[----:B------:R-:W3:Y:S01]  /*1c20*/  LDS R114, [R14+0x2180] ;  /* 0x002180000e727984 */ /* 0x000ee20000000800 */
[----:B0-----:R-:W-:-:S02]  /*1c30*/  FMNMX R113, R113, R136, !PT ;  /* 0x0000008871717209 */ /* 0x001fc40007800000 */
[----:B-1----:R-:W-:Y:S02]  /*1c40*/  FMNMX R112, R112, R131, !PT ;  /* 0x0000008370707209 */ /* 0x002fe40007800000 */
[----:B--2---:R-:W-:Y:S02]  /*1c50*/  FMNMX R115, R115, R130, !PT ;  /* 0x0000008273737209 */ /* 0x004fe40007800000 */
[----:B---3--:R-:W-:Y:S01]  /*1c60*/  FMNMX R114, R114, R27, !PT ;  /* 0x0000001b72727209 */ /* 0x008fe20007800000 */
[--C-:B------:R-:W-:Y:S01]  /*1c70*/  FFMA R108, R108, UR9, -R113.reuse ;  /* 0x000000096c6c7c23 */ /* 0x100fe20008000871 */
[----:B------:R-:W-:Y:S01]  /*1c80*/  FFMA R109, R109, UR9, -R113 ;  /* 0x000000096d6d7c23 */ /* 0x000fe20008000871 */
[--C-:B------:R-:W-:Y:S01]  /*1c90*/  FFMA R110, R110, UR9, -R112.reuse ;  /* 0x000000096e6e7c23 */ /* 0x100fe20008000870 */
[----:B------:R-:W-:Y:S01]  /*1ca0*/  FFMA R111, R111, UR9, -R112 ;  /* 0x000000096f6f7c23 */ /* 0x000fe20008000870 */
[--C-:B------:R-:W-:Y:S01]  /*1cb0*/  FFMA R76, R76, UR9, -R115.reuse ;  /* 0x000000094c4c7c23 */ /* 0x100fe20008000873 */
[----:B------:R-:W-:Y:S01]  /*1cc0*/  FFMA R77, R77, UR9, -R115 ;  /* 0x000000094d4d7c23 */ /* 0x000fe20008000873 */
[--C-:B------:R-:W-:Y:S01]  /*1cd0*/  FFMA R78, R78, UR9, -R114.reuse ;  /* 0x000000094e4e7c23 */ /* 0x100fe20008000872 */
[----:B------:R-:W-:Y:S01]  /*1ce0*/  FFMA R79, R79, UR9, -R114 ;  /* 0x000000094f4f7c23 */ /* 0x000fe20008000872 */
[----:B------:R-:W-:Y:S01]  /*1cf0*/  FMUL R108, R108, 1.4426950216293334961 ;  /* 0x3fb8aa3b6c6c7820 */ /* 0x000fe20000400000 */
[----:B------:R-:W-:Y:S01]  /*1d00*/  FMUL R109, R109, 1.4426950216293334961 ;  /* 0x3fb8aa3b6d6d7820 */ /* 0x000fe20000400000 */
[----:B------:R-:W-:Y:S01]  /*1d10*/  FMUL R110, R110, 1.4426950216293334961 ;  /* 0x3fb8aa3b6e6e7820 */ /* 0x000fe20000400000 */
[----:B------:R-:W-:Y:S01]  /*1d20*/  FMUL R111, R111, 1.4426950216293334961 ;  /* 0x3fb8aa3b6f6f7820 */ /* 0x000fe20000400000 */
[----:B------:R-:W-:Y:S01]  /*1d30*/  FMUL R76, R76, 1.4426950216293334961 ;  /* 0x3fb8aa3b4c4c7820 */ /* 0x000fe20000400000 */
[----:B------:R-:W-:Y:S01]  /*1d40*/  FMUL R77, R77, 1.4426950216293334961 ;  /* 0x3fb8aa3b4d4d7820 */ /* 0x000fe20000400000 */
[----:B------:R-:W-:Y:S01]  /*1d50*/  FMUL R78, R78, 1.4426950216293334961 ;  /* 0x3fb8aa3b4e4e7820 */ /* 0x000fe20000400000 */
[----:B------:R-:W-:Y:S01]  /*1d60*/  FMUL R79, R79, 1.4426950216293334961 ;  /* 0x3fb8aa3b4f4f7820 */ /* 0x000fe20000400000 */
[----:B------:R-:W-:Y:S08]  /*1d70*/  MUFU.EX2 R120, R108 ;  /* 0x0000006c00787308 */ /* 0x000ff00000000800 */
[----:B------:R-:W0:Y:S08]  /*1d80*/  MUFU.EX2 R163, R109 ;  /* 0x0000006d00a37308 */ /* 0x000e300000000800 */
[----:B------:R-:W-:Y:S08]  /*1d90*/  MUFU.EX2 R122, R110 ;  /* 0x0000006e007a7308 */ /* 0x000ff00000000800 */
[----:B------:R-:W1:Y:S08]  /*1da0*/  MUFU.EX2 R165, R111 ;  /* 0x0000006f00a57308 */ /* 0x000e700000000800 */
[----:B------:R-:W-:Y:S08]  /*1db0*/  MUFU.EX2 R148, R76 ;  /* 0x0000004c00947308 */ /* 0x000ff00000000800 */
[----:B------:R-:W2:Y:S08]  /*1dc0*/  MUFU.EX2 R167, R77 ;  /* 0x0000004d00a77308 */ /* 0x000eb00000000800 */
[----:B------:R-:W-:Y:S08]  /*1dd0*/  MUFU.EX2 R150, R78 ;  /* 0x0000004e00967308 */ /* 0x000ff00000000800 */
[----:B------:R-:W3:Y:S01]  /*1de0*/  MUFU.EX2 R169, R79 ;  /* 0x0000004f00a97308 */ /* 0x000ee20000000800 */
[----:B0-----:R-:W-:Y:S01]  /*1df0*/  FADD R96, R120, R163 ;  /* 0x000000a378607221 */ /* 0x001fe20000000000 */
[----:B-1----:R-:W-:Y:S01]  /*1e00*/  FADD R97, R122, R165 ;  /* 0x000000a57a617221 */ /* 0x002fe20000000000 */
[----:B--2---:R-:W-:-:S03]  /*1e10*/  FADD R76, R148, R167 ;  /* 0x000000a7944c7221 */ /* 0x004fc60000000000 */
[----:B------:R-:W0:Y:S04]  /*1e20*/  SHFL.BFLY PT, R99, R96, 0x2, 0x1f ;  /* 0x0c401f0060637f89 */ /* 0x000e2800000e0000 */
[----:B------:R-:W1:Y:S01]  /*1e30*/  SHFL.BFLY PT, R100, R97, 0x2, 0x1f ;  /* 0x0c401f0061647f89 */ /* 0x000e6200000e0000 */
[----:B---3--:R-:W-:-:S03]  /*1e40*/  FADD R98, R150, R169 ;  /* 0x000000a996627221 */ /* 0x008fc60000000000 */
[----:B------:R-:W2:Y:S04]  /*1e50*/  SHFL.BFLY PT, R77, R76, 0x2, 0x1f ;  /* 0x0c401f004c4d7f89 */ /* 0x000ea800000e0000 */
[----:B------:R-:W3:Y:S01]  /*1e60*/  SHFL.BFLY PT, R101, R98, 0x2, 0x1f ;  /* 0x0c401f0062657f89 */ /* 0x000ee200000e0000 */
[----:B0-----:R-:W-:Y:S01]  /*1e70*/  FADD R99, R96, R99 ;  /* 0x0000006360637221 */ /* 0x001fe20000000000 */
[----:B-1----:R-:W-:-:S04]  /*1e80*/  FADD R100, R97, R100 ;  /* 0x0000006461647221 */ /* 0x002fc80000000000 */
[----:B------:R-:W0:Y:S01]  /*1e90*/  SHFL.BFLY PT, R78, R99, 0x1, 0x1f ;  /* 0x0c201f00634e7f89 */ /* 0x000e2200000e0000 */
[----:B--2---:R-:W-:Y:S01]  /*1ea0*/  FADD R79, R76, R77 ;  /* 0x0000004d4c4f7221 */ /* 0x004fe20000000000 */
[----:B---3--:R-:W-:Y:S02]  /*1eb0*/  FADD R101, R98, R101 ;  /* 0x0000006562657221 */ /* 0x008fe40000000000 */
[----:B------:R-:W1:Y:S04]  /*1ec0*/  SHFL.BFLY PT, R77, R100, 0x1, 0x1f ;  /* 0x0c201f00644d7f89 */ /* 0x000e6800000e0000 */
[----:B------:R-:W2:Y:S04]  /*1ed0*/  SHFL.BFLY PT, R102, R79, 0x1, 0x1f ;  /* 0x0c201f004f667f89 */ /* 0x000ea800000e0000 */
[----:B------:R-:W3:Y:S01]  /*1ee0*/  SHFL.BFLY PT, R96, R101, 0x1, 0x1f ;  /* 0x0c201f0065607f89 */ /* 0x000ee200000e0000 */
[----:B0-----:R-:W-:Y:S01]  /*1ef0*/  FADD R78, R99, R78 ;  /* 0x0000004e634e7221 */ /* 0x001fe20000000000 */
[----:B------:R-:W-:Y:S01]  /*1f00*/  BAR.SYNC.DEFER_BLOCKING 0x0 ;  /* 0x0000000000007b1d */ /* 0x000fe20000010000 */
[----:B-1----:R-:W-:Y:S01]  /*1f10*/  FADD R104, R100, R77 ;  /* 0x0000004d64687221 */ /* 0x002fe20000000000 */
[----:B--2---:R-:W-:Y:S01]  /*1f20*/  FADD R102, R79, R102 ;  /* 0x000000664f667221 */ /* 0x004fe20000000000 */
[----:B---3--:R-:W-:-:S03]  /*1f30*/  FADD R98, R101, R96 ;  /* 0x0000006065627221 */ /* 0x008fc60000000000 */
[----:B------:R-:W-:Y:S04]  /*1f40*/  @P0 STS [R17+0x2000], R78 ;  /* 0x0020004e11000388 */ /* 0x000fe80000000800 */
[----:B------:R-:W-:Y:S04]  /*1f50*/  @P0 STS [R17+0x2080], R104 ;  /* 0x0020806811000388 */ /* 0x000fe80000000800 */
[----:B------:R-:W-:Y:S04]  /*1f60*/  @P0 STS [R17+0x2100], R102 ;  /* 0x0021006611000388 */ /* 0x000fe80000000800 */
[----:B------:R-:W-:Y:S01]  /*1f70*/  @P0 STS [R17+0x2180], R98 ;  /* 0x0021806211000388 */ /* 0x000fe20000000800 */
[----:B------:R-:W-:Y:S06]  /*1f80*/  BAR.SYNC.DEFER_BLOCKING 0x0 ;  /* 0x0000000000007b1d */ /* 0x000fec0000010000 */
[----:B------:R-:W0:Y:S04]  /*1f90*/  @!P2 LDS R26, [R13+0x2000] ;  /* 0x002000000d1aa984 */ /* 0x000e280000000800 */
[----:B0-----:R-:W0:Y:S02]  /*1fa0*/  SHFL.BFLY PT, R77, R26, 0x2, 0x1f ;  /* 0x0c401f001a4d7f89 */ /* 0x001e2400000e0000 */
[----:B0-----:R-:W-:-:S05]  /*1fb0*/  FADD R100, R26, R77 ;  /* 0x0000004d1a647221 */ /* 0x001fca0000000000 */
[----:B------:R-:W0:Y:S02]  /*1fc0*/  SHFL.BFLY PT, R77, R100, 0x1, 0x1f ;  /* 0x0c201f00644d7f89 */ /* 0x000e2400000e0000 */
[----:B0-----:R-:W-:-:S05]  /*1fd0*/  FADD R108, R100, R77 ;  /* 0x0000004d646c7221 */ /* 0x001fca0000000000 */
[----:B------:R0:W-:Y:S01]  /*1fe0*/  @P0 STS [R13+0x2000], R108 ;  /* 0x0020006c0d000388 */ /* 0x0001e20000000800 */
[----:B------:R-:W-:Y:S01]  /*1ff0*/  BAR.SYNC.DEFER_BLOCKING 0x0 ;  /* 0x0000000000007b1d */ /* 0x000fe20000010000 */
[----:B------:R-:W-:-:S04]  /*2000*/  IMAD.WIDE R96, R16, 0x2, R50 ;  /* 0x0000000210607825 */ /* 0x000fc800078e0232 */
[----:B------:R-:W-:-:S04]  /*2010*/  IMAD.WIDE R98, R16, 0x2, R52 ;  /* 0x0000000210627825 */ /* 0x000fc800078e0234 */
[----:B------:R-:W-:-:S04]  /*2020*/  IMAD.WIDE R76, R16, 0x2, R46 ;  /* 0x00000002104c7825 */ /* 0x000fc800078e022e */
[----:B------:R-:W-:-:S04]  /*2030*/  IMAD.WIDE R78, R16, 0x2, R48 ;  /* 0x00000002104e7825 */ /* 0x000fc800078e0230 */
[----:B------:R-:W-:-:S04]  /*2040*/  IMAD.WIDE R100, R16, 0x2, R54 ;  /* 0x0000000210647825 */ /* 0x000fc800078e0236 */
[C---:B------:R-:W-:Y:S01]  /*2050*/  IMAD.WIDE R102, R16.reuse, 0x2, R56 ;  /* 0x0000000210667825 */ /* 0x040fe200078e0238 */
[----:B------:R1:W2:Y:S03]  /*2060*/  LDG.E.U16 R137, desc[UR10][R96.64] ;  /* 0x0000000a60897981 */ /* 0x0002a6000c1e1500 */
[C---:B------:R-:W-:Y:S01]  /*2070*/  IMAD.WIDE R104, R16.reuse, 0x2, R58 ;  /* 0x0000000210687825 */ /* 0x040fe200078e023a */
[----:B------:R3:W4:Y:S03]  /*2080*/  LDG.E.U16 R149, desc[UR10][R98.64] ;  /* 0x0000000a62957981 */ /* 0x000726000c1e1500 */
[C---:B------:R-:W-:Y:S01]  /*2090*/  IMAD.WIDE R106, R16.reuse, 0x2, R60 ;  /* 0x00000002106a7825 */ /* 0x040fe200078e023c */
[----:B------:R5:W4:Y:S03]  /*20a0*/  LDG.E.U16 R121, desc[UR10][R76.64] ;  /* 0x0000000a4c797981 */ /* 0x000b26000c1e1500 */
[C---:B0-----:R-:W-:Y:S01]  /*20b0*/  IMAD.WIDE R108, R16.reuse, 0x2, R68 ;  /* 0x00000002106c7825 */ /* 0x041fe200078e0244 */
[----:B------:R0:W4:Y:S03]  /*20c0*/  LDG.E.U16 R123, desc[UR10][R78.64] ;  /* 0x0000000a4e7b7981 */ /* 0x000126000c1e1500 */
[C---:B-1----:R-:W-:Y:S01]  /*20d0*/  IMAD.WIDE R96, R16.reuse, 0x2, R66 ;  /* 0x0000000210607825 */ /* 0x042fe200078e0242 */
[----:B------:R1:W4:Y:S03]  /*20e0*/  LDG.E.U16 R151, desc[UR10][R100.64] ;  /* 0x0000000a64977981 */ /* 0x000326000c1e1500 */
[C---:B------:R-:W-:Y:S01]  /*20f0*/  IMAD.WIDE R110, R16.reuse, 0x2, R70 ;  /* 0x00000002106e7825 */ /* 0x040fe200078e0246 */
[----:B------:R0:W4:Y:S03]  /*2100*/  LDG.E.U16 R153, desc[UR10][R102.64] ;  /* 0x0000000a66997981 */ /* 0x000126000c1e1500 */
[C---:B---3--:R-:W-:Y:S01]  /*2110*/  IMAD.WIDE R98, R16.reuse, 0x2, R72 ;  /* 0x0000000210627825 */ /* 0x048fe200078e0248 */
[----:B------:R-:W3:Y:S03]  /*2120*/  LDG.E.U16 R105, desc[UR10][R104.64] ;  /* 0x0000000a68697981 */ /* 0x000ee6000c1e1500 */
[C---:B-----5:R-:W-:Y:S01]  /*2130*/  IMAD.WIDE R76, R16.reuse, 0x2, R62 ;  /* 0x00000002104c7825 */ /* 0x060fe200078e023e */
[----:B------:R-:W5:Y:S03]  /*2140*/  LDG.E.U16 R107, desc[UR10][R106.64] ;  /* 0x0000000a6a6b7981 */ /* 0x000f66000c1e1500 */
[C---:B0-----:R-:W-:Y:S01]  /*2150*/  IMAD.WIDE R78, R16.reuse, 0x2, R64 ;  /* 0x00000002104e7825 */ /* 0x041fe200078e0240 */
[----:B------:R0:W5:Y:S03]  /*2160*/  LDG.E.U16 R155, desc[UR10][R76.64] ;  /* 0x0000000a4c9b7981 */ /* 0x000166000c1e1500 */
[C---:B-1----:R-:W-:Y:S01]  /*2170*/  IMAD.WIDE R100, R16.reuse, 0x2, R74 ;  /* 0x0000000210647825 */ /* 0x042fe200078e024a */
[----:B------:R1:W5:Y:S03]  /*2180*/  LDG.E.U16 R157, desc[UR10][R78.64] ;  /* 0x0000000a4e9d7981 */ /* 0x000366000c1e1500 */
[----:B------:R-:W-:Y:S01]  /*2190*/  IMAD.WIDE R102, R16, 0x2, R124 ;  /* 0x0000000210667825 */ /* 0x000fe200078e027c */
[----:B------:R0:W5:Y:S04]  /*21a0*/  LDG.E.U16 R97, desc[UR10][R96.64] ;  /* 0x0000000a60617981 */ /* 0x000168000c1e1500 */
[----:B------:R0:W5:Y:S04]  /*21b0*/  LDG.E.U16 R109, desc[UR10][R108.64] ;  /* 0x0000000a6c6d7981 */ /* 0x000168000c1e1500 */
[----:B------:R0:W5:Y:S04]  /*21c0*/  LDG.E.U16 R111, desc[UR10][R110.64] ;  /* 0x0000000a6e6f7981 */ /* 0x000168000c1e1500 */
[----:B------:R-:W5:Y:S04]  /*21d0*/  LDG.E.U16 R99, desc[UR10][R98.64] ;  /* 0x0000000a62637981 */ /* 0x000f68000c1e1500 */
[----:B------:R-:W5:Y:S04]  /*21e0*/  LDG.E.U16 R159, desc[UR10][R100.64] ;  /* 0x0000000a649f7981 */ /* 0x000f68000c1e1500 */
[----:B------:R-:W5:Y:S04]  /*21f0*/  LDG.E.U16 R161, desc[UR10][R102.64] ;  /* 0x0000000a66a17981 */ /* 0x000f68000c1e1500 */
[----:B------:R-:W-:Y:S04]  /*2200*/  LDS R118, [R14+0x2000] ;  /* 0x002000000e767984 */ /* 0x000fe80000000800 */
[----:B------:R-:W-:Y:S04]  /*2210*/  LDS R119, [R14+0x2080] ;  /* 0x002080000e777984 */ /* 0x000fe80000000800 */
[----:B------:R-:W-:Y:S04]  /*2220*/  LDS R116, [R14+0x2100] ;  /* 0x002100000e747984 */ /* 0x000fe80000000800 */
[----:B------:R-:W-:Y:S01]  /*2230*/  LDS R117, [R14+0x2180] ;  /* 0x002180000e757984 */ /* 0x000fe20000000800 */
[----:B------:R-:W-:Y:S01]  /*2240*/  BAR.SYNC.DEFER_BLOCKING 0x0 ;  /* 0x0000000000007b1d */ /* 0x000fe20000010000 */
[----:B0-----:R-:W-:-:S02]  /*2250*/  F2FP.BF16.F32.PACK_AB R76, R163, R120 ;  /* 0x00000078a34c723e */ /* 0x001fc400000010ff */
[----:B------:R-:W-:Y:S02]  /*2260*/  F2FP.BF16.F32.PACK_AB R77, R165, R122 ;  /* 0x0000007aa54d723e */ /* 0x000fe400000010ff */
[----:B-1----:R-:W-:Y:S02]  /*2270*/  F2FP.BF16.F32.PACK_AB R78, R167, R148 ;  /* 0x00000094a74e723e */ /* 0x002fe400000010ff */
[----:B------:R-:W-:Y:S01]  /*2280*/  F2FP.BF16.F32.PACK_AB R79, R169, R150 ;  /* 0x00000096a94f723e */ /* 0x000fe200000010ff */
[----:B------:R-:W-:Y:S01]  /*2290*/  FADD R96, -R113, R136 ;  /* 0x0000008871607221 */ /* 0x000fe20000000100 */
[----:B------:R-:W-:-:S04]  /*22a0*/  FADD R108, -R112, R131 ;  /* 0x00000083706c7221 */ /* 0x000fc80000000100 */
[----:B------:R-:W-:Y:S01]  /*22b0*/  FMUL R110, R108, 1.4426950216293334961 ;  /* 0x3fb8aa3b6c6e7820 */ /* 0x000fe20000400000 */
[----:B------:R-:W-:Y:S01]  /*22c0*/  FADD R108, -R115, R130 ;  /* 0x00000082736c7221 */ /* 0x000fe20000000100 */
[----:B------:R-:W-:-:S03]  /*22d0*/  FADD R27, -R114, R27 ;  /* 0x0000001b721b7221 */ /* 0x000fc60000000100 */
[----:B------:R-:W-:Y:S01]  /*22e0*/  FMUL R108, R108, 1.4426950216293334961 ;  /* 0x3fb8aa3b6c6c7820 */ /* 0x000fe20000400000 */
[----:B------:R-:W-:-:S03]  /*22f0*/  FMUL R27, R27, 1.4426950216293334961 ;  /* 0x3fb8aa3b1b1b7820 */ /* 0x000fc60000400000 */
[----:B------:R-:W0:Y:S02]  /*2300*/  MUFU.EX2 R122, R108 ;  /* 0x0000006c007a7308 */ /* 0x000e240000000800 */
[C---:B0-----:R-:W-:Y:S01]  /*2310*/  FMUL R84, R122.reuse, R84 ;  /* 0x000000547a547220 */ /* 0x041fe20000400000 */
[C---:B------:R-:W-:Y:S01]  /*2320*/  FMUL R85, R122.reuse, R85 ;  /* 0x000000557a557220 */ /* 0x040fe20000400000 */
[C---:B------:R-:W-:Y:S01]  /*2330*/  FMUL R80, R122.reuse, R80 ;  /* 0x000000507a507220 */ /* 0x040fe20000400000 */
[----:B------:R-:W-:Y:S01]  /*2340*/  FMUL R81, R122, R81 ;  /* 0x000000517a517220 */ /* 0x000fe20000400000 */
[----:B------:R-:W-:-:S04]  /*2350*/  UIADD3 UR4, UPT, UPT, UR4, 0x20, URZ ;  /* 0x0000002004047890 */ /* 0x000fc8000fffe0ff */
[----:B------:R-:W-:Y:S01]  /*2360*/  UISETP.GE.AND UP0, UPT, UR4, UR12, UPT ;  /* 0x0000000c0400728c */ /* 0x000fe2000bf06270 */
[----:B------:R-:W-:Y:S01]  /*2370*/  IMAD.MOV.U32 R136, RZ, RZ, R113 ;  /* 0x000000ffff887224 */ /* 0x000fe200078e0071 */
[----:B------:R-:W-:Y:S01]  /*2380*/  MOV R130, R115 ;  /* 0x0000007300827202 */ /* 0x000fe20000000f00 */
[----:B------:R-:W-:Y:S01]  /*2390*/  IMAD.MOV.U32 R131, RZ, RZ, R112 ;  /* 0x000000ffff837224 */ /* 0x000fe200078e0070 */
[----:B--2---:R-:W-:Y:S04]  /*23a0*/  STS.U16 [R8+UR6+0x2400], R137 ;  /* 0x0024008908007988 */ /* 0x004fe80008000406 */
[----:B----4-:R-:W-:Y:S04]  /*23b0*/  STS.U16 [R8+UR6+0x2600], R149 ;  /* 0x0026009508007988 */ /* 0x010fe80008000406 */
[----:B------:R-:W-:Y:S04]  /*23c0*/  STS.U16 [R8+UR6+0x2000], R121 ;  /* 0x0020007908007988 */ /* 0x000fe80008000406 */
[----:B------:R-:W-:Y:S04]  /*23d0*/  STS.U16 [R8+UR6+0x2200], R123 ;  /* 0x0022007b08007988 */ /* 0x000fe80008000406 */
[----:B------:R-:W-:Y:S04]  /*23e0*/  STS.U16 [R8+UR6+0x2800], R151 ;  /* 0x0028009708007988 */ /* 0x000fe80008000406 */
[----:B------:R-:W-:Y:S04]  /*23f0*/  STS.U16 [R8+UR6+0x2a00], R153 ;  /* 0x002a009908007988 */ /* 0x000fe80008000406 */
[----:B---3--:R-:W-:Y:S04]  /*2400*/  STS.U16 [R8+UR6+0x2c00], R105 ;  /* 0x002c006908007988 */ /* 0x008fe80008000406 */
[----:B-----5:R-:W-:Y:S04]  /*2410*/  STS.U16 [R8+UR6+0x2e00], R107 ;  /* 0x002e006b08007988 */ /* 0x020fe80008000406 */
[----:B------:R-:W-:Y:S04]  /*2420*/  STS.U16 [R8+UR6+0x3000], R155 ;  /* 0x0030009b08007988 */ /* 0x000fe80008000406 */
[----:B------:R-:W-:Y:S04]  /*2430*/  STS.U16 [R8+UR6+0x3200], R157 ;  /* 0x0032009d08007988 */ /* 0x000fe80008000406 */
[----:B------:R-:W-:Y:S04]  /*2440*/  STS.U16 [R8+UR6+0x3400], R97 ;  /* 0x0034006108007988 */ /* 0x000fe80008000406 */
[----:B------:R0:W-:Y:S04]  /*2450*/  STS.U16 [R8+UR6+0x3600], R109 ;  /* 0x0036006d08007988 */ /* 0x0001e80008000406 */
[----:B------:R-:W-:Y:S04]  /*2460*/  STS.U16 [R8+UR6+0x3800], R111 ;  /* 0x0038006f08007988 */ /* 0x000fe80008000406 */
[----:B------:R-:W-:Y:S04]  /*2470*/  STS.U16 [R8+UR6+0x3a00], R99 ;  /* 0x003a006308007988 */ /* 0x000fe80008000406 */
[----:B------:R-:W-:Y:S04]  /*2480*/  STS.U16 [R8+UR6+0x3c00], R159 ;  /* 0x003c009f08007988 */ /* 0x000fe80008000406 */
[----:B------:R-:W-:Y:S04]  /*2490*/  STS.U16 [R8+UR6+0x3e00], R161 ;  /* 0x003e00a108007988 */ /* 0x000fe80008000406 */
[----:B------:R-:W-:Y:S01]  /*24a0*/  STSM.16.M88.4 [R3+0x4000], R76 ;  /* 0x0040004c03007844 */ /* 0x000fe20000000200 */
[----:B------:R-:W-:Y:S01]  /*24b0*/  BAR.SYNC.DEFER_BLOCKING 0x0 ;  /* 0x0000000000007b1d */ /* 0x000fe20000010000 */
[----:B0-----:R-:W-:-:S05]  /*24c0*/  FMUL R109, R96, 1.4426950216293334961 ;  /* 0x3fb8aa3b606d7820 */ /* 0x001fca0000400000 */
[----:B------:R-:W0:Y:S01]  /*24d0*/  MUFU.EX2 R120, R109 ;  /* 0x0000006d00787308 */ /* 0x000e220000000800 */
[----:B------:R-:W-:Y:S04]  /*24e0*/  LDSM.16.M88.4 R104, [R18+UR6+0x4000] ;  /* 0x004000061268783b */ /* 0x000fe80008000200 */
[----:B------:R-:W1:Y:S04]  /*24f0*/  LDSM.16.M88.4 R100, [R4+0x2000] ;  /* 0x002000000464783b */ /* 0x000e680000000200 */
[----:B------:R-:W2:Y:S01]  /*2500*/  LDSM.16.M88.4 R96, [R4+0x3000] ;  /* 0x003000000460783b */ /* 0x000ea20000000200 */
[----:B------:R3:W4:Y:S03]  /*2510*/  MUFU.EX2 R121, R110 ;  /* 0x0000006e00797308 */ /* 0x0007260000000800 */
[----:B------:R-:W5:Y:S01]  /*2520*/  LDSM.16.M88.4 R76, [R18+UR6+0x4400] ;  /* 0x00440006124c783b */ /* 0x000f620008000200 */
[C---:B0-----:R-:W-:Y:S01]  /*2530*/  FMUL R88, R120.reuse, R88 ;  /* 0x0000005878587220 */ /* 0x041fe20000400000 */
[C---:B------:R-:W-:Y:S01]  /*2540*/  FMUL R89, R120.reuse, R89 ;  /* 0x0000005978597220 */ /* 0x040fe20000400000 */
[C---:B------:R-:W-:Y:S01]  /*2550*/  FMUL R92, R120.reuse, R92 ;  /* 0x0000005c785c7220 */ /* 0x040fe20000400000 */
[----:B------:R-:W-:Y:S01]  /*2560*/  FMUL R93, R120, R93 ;  /* 0x0000005d785d7220 */ /* 0x000fe20000400000 */
[----:B------:R0:W1:Y:S01]  /*2570*/  MUFU.EX2 R123, R27 ;  /* 0x0000001b007b7308 */ /* 0x0000620000000800 */
[----:B---3--:R-:W3:Y:S01]  /*2580*/  LDSM.16.M88.4 R108, [R22+UR6+0x4000] ;  /* 0x00400006166c783b */ /* 0x008ee20008000200 */
[C---:B----4-:R-:W-:Y:S01]  /*2590*/  FMUL R90, R121.reuse, R90 ;  /* 0x0000005a795a7220 */ /* 0x050fe20000400000 */
[C---:B------:R-:W-:Y:S01]  /*25a0*/  FMUL R91, R121.reuse, R91 ;  /* 0x0000005b795b7220 */ /* 0x040fe20000400000 */
[C---:B------:R-:W-:Y:S01]  /*25b0*/  FMUL R94, R121.reuse, R94 ;  /* 0x0000005e795e7220 */ /* 0x040fe20000400000 */
[----:B------:R-:W-:Y:S01]  /*25c0*/  FMUL R95, R121, R95 ;  /* 0x0000005f795f7220 */ /* 0x000fe20000400000 */
[----:B0-----:R-:W0:Y:S04]  /*25d0*/  LDC R27, c[0x0][0x3d4] ;  /* 0x0000f500ff1b7b82 */ /* 0x001e280000000800 */
[C---:B-1----:R-:W-:Y:S08]  /*25e0*/  HMMA.16816.F32.BF16 R88, R104.reuse, R100, R88 ;  /* 0x000000646858723c */ /* 0x042ff00000041858 */
[----:B--2---:R-:W-:Y:S01]  /*25f0*/  HMMA.16816.F32.BF16 R92, R104, R96, R92 ;  /* 0x00000060685c723c */ /* 0x004fe2000004185c */
[----:B------:R-:W1:Y:S01]  /*2600*/  LDSM.16.M88.4 R104, [R22+UR6+0x4400] ;  /* 0x004400061668783b */ /* 0x000e620008000200 */
[C---:B------:R-:W-:Y:S01]  /*2610*/  FMUL R86, R123.reuse, R86 ;  /* 0x000000567b567220 */ /* 0x040fe20000400000 */
[C---:B------:R-:W-:Y:S01]  /*2620*/  FMUL R87, R123.reuse, R87 ;  /* 0x000000577b577220 */ /* 0x040fe20000400000 */
[C---:B------:R-:W-:Y:S01]  /*2630*/  FMUL R82, R123.reuse, R82 ;  /* 0x000000527b527220 */ /* 0x040fe20000400000 */
[----:B------:R-:W-:-:S05]  /*2640*/  FMUL R83, R123, R83 ;  /* 0x000000537b537220 */ /* 0x000fca0000400000 */
[C---:B-----5:R-:W-:Y:S08]  /*2650*/  HMMA.16816.F32.BF16 R84, R76.reuse, R100, R84 ;  /* 0x000000644c54723c */ /* 0x060ff00000041854 */
[----:B------:R-:W-:Y:S01]  /*2660*/  HMMA.16816.F32.BF16 R76, R76, R96, R80 ;  /* 0x000000604c4c723c */ /* 0x000fe20000041850 */
[----:B------:R-:W2:Y:S07]  /*2670*/  LDC R96, c[0x0][0x3c4] ;  /* 0x0000f100ff607b82 */ /* 0x000eae0000000800 */
[C---:B---3--:R-:W-:Y:S08]  /*2680*/  HMMA.16816.F32.BF16 R88, R108.reuse, R102, R88 ;  /* 0x000000666c58723c */ /* 0x048ff00000041858 */
[----:B------:R-:W-:Y:S08]  /*2690*/  HMMA.16816.F32.BF16 R92, R108, R98, R92 ;  /* 0x000000626c5c723c */ /* 0x000ff0000004185c */
[C---:B-1----:R-:W-:Y:S08]  /*26a0*/  HMMA.16816.F32.BF16 R84, R104.reuse, R102, R84 ;  /* 0x000000666854723c */ /* 0x042ff00000041854 */
[----:B------:R-:W-:Y:S01]  /*26b0*/  HMMA.16816.F32.BF16 R80, R104, R98, R76 ;  /* 0x000000626850723c */ /* 0x000fe2000004184c */
[----:B0-----:R-:W-:-:S02]  /*26c0*/  IMAD R16, R27, 0x20, R16 ;  /* 0x000000201b107824 */ /* 0x001fc400078e0210 */
[----:B------:R-:W-:Y:S01]  /*26d0*/  FFMA2 R146, R146.F32x2.HI_LO, R120.F32x2.HI_LO, R118.F32x2.HI_LO ;  /* 0x0000007892927249 */ /* 0x000fe20000000076 */
[----:B--2---:R-:W-:Y:S01]  /*26e0*/  LEA R15, R96, R15, 0x5 ;  /* 0x0000000f600f7211 */ /* 0x004fe200078e28ff */
[----:B------:R-:W-:Y:S02]  /*26f0*/  FFMA2 R144, R144.F32x2.HI_LO, R122.F32x2.HI_LO, R116.F32x2.HI_LO ;  /* 0x0000007a90907249 */ /* 0x000fe40000000074 */
[----:B------:R-:W-:Y:S01]  /*2700*/  IMAD.MOV.U32 R27, RZ, RZ, R114 ;  /* 0x000000ffff1b7224 */ /* 0x000fe200078e0072 */
[----:B------:R-:W-:-:S12]  /*2710*/  BRA.U !UP0, `(.L_x_1) ;  /* 0xffffffed08387547 */ /* 0x000fd8000b83ffff */
.L_x_0:
[C---:B------:R-:W-:Y:S01]  /*2720*/  FSETP.GT.AND P4, PT, |R147|.reuse, 8.50705917302346158658e+37, PT ;  /* 0x7e8000009300780b */ /* 0x040fe20003f84200 */
[C---:B------:R-:W-:Y:S01]  /*2730*/  FMUL R0, R147.reuse, 8388608 ;  /* 0x4b00000093007820 */ /* 0x040fe20000400000 */
[C---:B------:R-:W-:Y:S01]  /*2740*/  FSETP.GEU.AND P5, PT, |R147|.reuse, 1.175494350822287508e-38, PT ;  /* 0x008000009300780b */ /* 0x040fe20003fae200 */
[----:B------:R-:W-:Y:S01]  /*2750*/  IMAD.SHL.U32 R2, R12, 0x20, RZ ;  /* 0x000000200c027824 */ /* 0x000fe200078e00ff */
[----:B------:R-:W-:Y:S01]  /*2760*/  FSETP.GEU.AND P6, PT, R147, 1.175494350822287508e-38, PT ;  /* 0x008000009300780b */ /* 0x000fe20003fce000 */
[----:B------:R-:W-:Y:S01]  /*2770*/  IMAD.U32 R33, RZ, RZ, UR8 ;  /* 0x00000008ff217e24 */ /* 0x000fe2000f8e00ff */
[----:B------:R-:W-:Y:S01]  /*2780*/  FSETP.GT.AND P3, PT, |R146|, 8.50705917302346158658e+37, PT ;  /* 0x7e8000009200780b */ /* 0x000fe20003f64200 */
[----:B------:R-:W-:Y:S01]  /*2790*/  BAR.SYNC.DEFER_BLOCKING 0x0 ;  /* 0x0000000000007b1d */ /* 0x000fe20000010000 */
[----:B------:R-:W-:Y:S02]  /*27a0*/  FSEL R32, R0, R147, !P6 ;  /* 0x0000009300207208 */ /* 0x000fe40007000000 */
[----:B------:R-:W-:-:S02]  /*27b0*/  LOP3.LUT R0, R2, 0x60, RZ, 0xc0, !PT ;  /* 0x0000006002007812 */ /* 0x000fc400078ec0ff */
[C---:B------:R-:W-:Y:S01]  /*27c0*/  FSETP.GEU.AND P2, PT, |R146|.reuse, 1.175494350822287508e-38, PT ;  /* 0x008000009200780b */ /* 0x040fe20003f4e200 */
[----:B------:R-:W-:Y:S01]  /*27d0*/  @P4 FMUL R147, R147, 0.25 ;  /* 0x3e80000093934820 */ /* 0x000fe20000400000 */
[----:B------:R-:W-:Y:S01]  /*27e0*/  LEA R33, R33, R0, 0x3 ;  /* 0x0000000021217211 */ /* 0x000fe200078e18ff */
[C---:B------:R-:W-:Y:S01]  /*27f0*/  FMUL R0, R146.reuse, 8388608 ;  /* 0x4b00000092007820 */ /* 0x040fe20000400000 */
[----:B------:R-:W-:Y:S01]  /*2800*/  FSETP.GEU.AND P0, PT, R146, 1.175494350822287508e-38, PT ;  /* 0x008000009200780b */ /* 0x000fe20003f0e000 */
[----:B------:R-:W-:Y:S01]  /*2810*/  @!P5 FMUL R147, R147, 16777216 ;  /* 0x4b8000009393d820 */ /* 0x000fe20000400000 */
[----:B------:R-:W-:Y:S01]  /*2820*/  @P4 FMUL R95, R95, 0.25 ;  /* 0x3e8000005f5f4820 */ /* 0x000fe20000400000 */
[----:B------:R-:W-:Y:S01]  /*2830*/  @P4 FMUL R94, R94, 0.25 ;  /* 0x3e8000005e5e4820 */ /* 0x000fe20000400000 */
[----:B------:R-:W-:Y:S01]  /*2840*/  @P4 FMUL R91, R91, 0.25 ;  /* 0x3e8000005b5b4820 */ /* 0x000fe20000400000 */
[----:B------:R-:W0:Y:S01]  /*2850*/  MUFU.RCP R2, R147 ;  /* 0x0000009300027308 */ /* 0x000e220000001000 */
[----:B------:R-:W-:Y:S01]  /*2860*/  @P4 FMUL R90, R90, 0.25 ;  /* 0x3e8000005a5a4820 */ /* 0x000fe20000400000 */
[----:B------:R-:W-:Y:S01]  /*2870*/  @!P5 FMUL R95, R95, 16777216 ;  /* 0x4b8000005f5fd820 */ /* 0x000fe20000400000 */
[----:B------:R-:W-:Y:S01]  /*2880*/  @!P5 FMUL R94, R94, 16777216 ;  /* 0x4b8000005e5ed820 */ /* 0x000fe20000400000 */
[----:B------:R-:W-:Y:S01]  /*2890*/  @!P5 FMUL R91, R91, 16777216 ;  /* 0x4b8000005b5bd820 */ /* 0x000fe20000400000 */
[----:B------:R-:W-:Y:S01]  /*28a0*/  @!P5 FMUL R90, R90, 16777216 ;  /* 0x4b8000005a5ad820 */ /* 0x000fe20000400000 */
[----:B------:R-:W-:Y:S01]  /*28b0*/  FSEL R35, R0, R146, !P0 ;  /* 0x0000009200237208 */ /* 0x000fe20004000000 */
[----:B------:R-:W-:Y:S01]  /*28c0*/  @P3 FMUL R146, R146, 0.25 ;  /* 0x3e80000092923820 */ /* 0x000fe20000400000 */
[C---:B------:R-:W-:Y:S01]  /*28d0*/  FMUL R0, R145.reuse, 8388608 ;  /* 0x4b00000091007820 */ /* 0x040fe20000400000 */
[C---:B------:R-:W-:Y:S01]  /*28e0*/  FSETP.GEU.AND P4, PT, R145.reuse, 1.175494350822287508e-38, PT ;  /* 0x008000009100780b */ /* 0x040fe20003f8e000 */
[----:B------:R-:W-:Y:S01]  /*28f0*/  VIADD R3, R32, 0xc0cafb0d ;  /* 0xc0cafb0d20037836 */ /* 0x000fe20000000000 */
[----:B------:R-:W-:Y:S01]  /*2900*/  FSEL R4, RZ, -23, P6 ;  /* 0xc1b80000ff047808 */ /* 0x000fe20003000000 */
[----:B------:R-:W-:Y:S01]  /*2910*/  @!P2 FMUL R146, R146, 16777216 ;  /* 0x4b8000009292a820 */ /* 0x000fe20000400000 */
[----:B------:R-:W-:Y:S01]  /*2920*/  FSETP.GT.AND P6, PT, |R145|, 8.50705917302346158658e+37, PT ;  /* 0x7e8000009100780b */ /* 0x000fe20003fc4200 */
[----:B------:R-:W-:Y:S01]  /*2930*/  @P3 FMUL R93, R93, 0.25 ;  /* 0x3e8000005d5d3820 */ /* 0x000fe20000400000 */
[----:B------:R-:W-:Y:S01]  /*2940*/  FSEL R46, R0, R145, !P4 ;  /* 0x00000091002e7208 */ /* 0x000fe20006000000 */
[----:B------:R-:W1:Y:S01]  /*2950*/  MUFU.RCP R8, R146 ;  /* 0x0000009200087308 */ /* 0x000e620000001000 */
[C---:B0-----:R-:W-:Y:S01]  /*2960*/  FMUL R24, R2.reuse, R95 ;  /* 0x0000005f02187220 */ /* 0x041fe20000400000 */
[C---:B------:R-:W-:Y:S01]  /*2970*/  FMUL R25, R2.reuse, R94 ;  /* 0x0000005e02197220 */ /* 0x040fe20000400000 */
[C---:B------:R-:W-:Y:S01]  /*2980*/  FMUL R29, R2.reuse, R91 ;  /* 0x0000005b021d7220 */ /* 0x040fe20000400000 */
[----:B------:R-:W-:Y:S01]  /*2990*/  FMUL R28, R2, R90 ;  /* 0x0000005a021c7220 */ /* 0x000fe20000400000 */
[----:B------:R-:W-:Y:S01]  /*29a0*/  VIADD R2, R35, 0xc0cafb0d ;  /* 0xc0cafb0d23027836 */ /* 0x000fe20000000000 */
[----:B------:R-:W-:Y:S01]  /*29b0*/  FSETP.GEU.AND P5, PT, |R145|, 1.175494350822287508e-38, PT ;  /* 0x008000009100780b */ /* 0x000fe20003fae200 */
[----:B------:R-:W-:Y:S01]  /*29c0*/  @P3 FMUL R92, R92, 0.25 ;  /* 0x3e8000005c5c3820 */ /* 0x000fe20000400000 */
[----:B------:R-:W-:Y:S01]  /*29d0*/  FSEL R0, RZ, -23, P0 ;  /* 0xc1b80000ff007808 */ /* 0x000fe20000000000 */
[----:B------:R-:W-:Y:S01]  /*29e0*/  @P3 FMUL R89, R89, 0.25 ;  /* 0x3e80000059593820 */ /* 0x000fe20000400000 */
[----:B------:R-:W-:Y:S01]  /*29f0*/  LOP3.LUT R2, R2, 0xff800000, RZ, 0xc0, !PT ;  /* 0xff80000002027812 */ /* 0x000fe200078ec0ff */
[----:B------:R-:W-:Y:S01]  /*2a00*/  @P3 FMUL R88, R88, 0.25 ;  /* 0x3e80000058583820 */ /* 0x000fe20000400000 */
[----:B------:R-:W-:Y:S01]  /*2a10*/  LOP3.LUT R5, R3, 0xff800000, RZ, 0xc0, !PT ;  /* 0xff80000003057812 */ /* 0x000fe200078ec0ff */
[----:B------:R-:W-:Y:S01]  /*2a20*/  @!P2 FMUL R93, R93, 16777216 ;  /* 0x4b8000005d5da820 */ /* 0x000fe20000400000 */
[----:B------:R-:W-:Y:S01]  /*2a30*/  FSETP.GT.AND P0, PT, |R144|, 8.50705917302346158658e+37, PT ;  /* 0x7e8000009000780b */ /* 0x000fe20003f04200 */
[----:B------:R-:W-:Y:S01]  /*2a40*/  @!P2 FMUL R92, R92, 16777216 ;  /* 0x4b8000005c5ca820 */ /* 0x000fe20000400000 */
[----:B------:R-:W-:Y:S01]  /*2a50*/  I2FP.F32.S32 R3, R2 ;  /* 0x0000000200037245 */ /* 0x000fe20000201400 */
[----:B------:R-:W-:Y:S01]  /*2a60*/  @!P2 FMUL R89, R89, 16777216 ;  /* 0x4b8000005959a820 */ /* 0x000fe20000400000 */
[----:B------:R-:W-:Y:S01]  /*2a70*/  FSETP.GEU.AND P3, PT, |R144|, 1.175494350822287508e-38, PT ;  /* 0x008000009000780b */ /* 0x000fe20003f6e200 */
[----:B------:R-:W-:Y:S01]  /*2a80*/  @!P2 FMUL R88, R88, 16777216 ;  /* 0x4b8000005858a820 */ /* 0x000fe20000400000 */
[----:B------:R-:W-:Y:S01]  /*2a90*/  @P6 FMUL R145, R145, 0.25 ;  /* 0x3e80000091916820 */ /* 0x000fe20000400000 */
[----:B------:R-:W-:Y:S01]  /*2aa0*/  FFMA.FTZ R0, R3, 1.1920928955078125e-07, R0 ;  /* 0x3400000003007823 */ /* 0x000fe20000010000 */
[C---:B------:R-:W-:Y:S01]  /*2ab0*/  FMUL R3, R144.reuse, 8388608 ;  /* 0x4b00000090037820 */ /* 0x040fe20000400000 */
[----:B------:R-:W-:Y:S01]  /*2ac0*/  FSETP.GEU.AND P2, PT, R144, 1.175494350822287508e-38, PT ;  /* 0x008000009000780b */ /* 0x000fe20003f4e000 */
[----:B------:R-:W-:Y:S01]  /*2ad0*/  @!P5 FMUL R145, R145, 16777216 ;  /* 0x4b8000009191d820 */ /* 0x000fe20000400000 */
[----:B------:R-:W-:Y:S01]  /*2ae0*/  SHF.L.U32 R12, R12, 0x4, RZ ;  /* 0x000000040c0c7819 */ /* 0x000fe200000006ff */
[----:B-1----:R-:W-:Y:S01]  /*2af0*/  FMUL R26, R8, R93 ;  /* 0x0000005d081a7220 */ /* 0x002fe20000400000 */
[----:B------:R-:W-:Y:S01]  /*2b00*/  FSEL R41, R3, R144, !P2 ;  /* 0x0000009003297208 */ /* 0x000fe20005000000 */
[----:B------:R-:W-:Y:S01]  /*2b10*/  @P0 FMUL R144, R144, 0.25 ;  /* 0x3e80000090900820 */ /* 0x000fe20000400000 */
[C---:B------:R-:W-:Y:S01]  /*2b20*/  FMUL R27, R8.reuse, R92 ;  /* 0x0000005c081b7220 */ /* 0x040fe20000400000 */
[C---:B------:R-:W-:Y:S01]  /*2b30*/  FMUL R31, R8.reuse, R89 ;  /* 0x00000059081f7220 */ /* 0x040fe20000400000 */
[----:B------:R-:W-:Y:S01]  /*2b40*/  FMUL R30, R8, R88 ;  /* 0x00000058081e7220 */ /* 0x000fe20000400000 */
[----:B------:R-:W-:Y:S01]  /*2b50*/  LOP3.LUT R12, R12, 0x70, RZ, 0xc0, !PT ;  /* 0x000000700c0c7812 */ /* 0x000fe200078ec0ff */
[----:B------:R-:W0:Y:S01]  /*2b60*/  MUFU.RCP R8, R145 ;  /* 0x0000009100087308 */ /* 0x000e220000001000 */
[----:B------:R-:W-:Y:S01]  /*2b70*/  @!P3 FMUL R144, R144, 16777216 ;  /* 0x4b8000009090b820 */ /* 0x000fe20000400000 */
[----:B------:R-:W-:Y:S01]  /*2b80*/  @P6 FMUL R83, R83, 0.25 ;  /* 0x3e80000053536820 */ /* 0x000fe20000400000 */
[----:B------:R-:W-:Y:S01]  /*2b90*/  @P6 FMUL R82, R82, 0.25 ;  /* 0x3e80000052526820 */ /* 0x000fe20000400000 */
[----:B------:R-:W-:-:S02]  /*2ba0*/  VIADD R12, R12, UR6 ;  /* 0x000000060c0c7c36 */ /* 0x000fc40008000000 */
[----:B------:R-:W-:Y:S01]  /*2bb0*/  @P6 FMUL R87, R87, 0.25 ;  /* 0x3e80000057576820 */ /* 0x000fe20000400000 */
[----:B------:R-:W-:Y:S01]  /*2bc0*/  @P6 FMUL R86, R86, 0.25 ;  /* 0x3e80000056566820 */ /* 0x000fe20000400000 */
[----:B------:R-:W-:Y:S01]  /*2bd0*/  F2FP.BF16.F32.PACK_AB R25, R25, R28 ;  /* 0x0000001c1919723e */ /* 0x000fe200000010ff */
[----:B------:R-:W1:Y:S01]  /*2be0*/  MUFU.RCP R17, R144 ;  /* 0x0000009000117308 */ /* 0x000e620000001000 */
[----:B------:R-:W-:Y:S01]  /*2bf0*/  LEA.HI R42, R9, R12, RZ, 0x1f ;  /* 0x0000000c092a7211 */ /* 0x000fe200078ff8ff */
[----:B------:R-:W-:Y:S01]  /*2c00*/  VIADD R12, R46, 0xc0cafb0d ;  /* 0xc0cafb0d2e0c7836 */ /* 0x000fe20000000000 */
[----:B------:R-:W2:Y:S01]  /*2c10*/  LDC R28, c[0x0][0x3e8] ;  /* 0x0000fa00ff1c7b82 */ /* 0x000ea20000000800 */
[----:B------:R-:W-:Y:S01]  /*2c20*/  @!P5 FMUL R83, R83, 16777216 ;  /* 0x4b8000005353d820 */ /* 0x000fe20000400000 */
[----:B------:R-:W-:Y:S01]  /*2c30*/  @!P5 FMUL R82, R82, 16777216 ;  /* 0x4b8000005252d820 */ /* 0x000fe20000400000 */
[----:B------:R-:W-:Y:S01]  /*2c40*/  @!P5 FMUL R87, R87, 16777216 ;  /* 0x4b8000005757d820 */ /* 0x000fe20000400000 */
[----:B------:R-:W-:Y:S01]  /*2c50*/  @!P5 FMUL R86, R86, 16777216 ;  /* 0x4b8000005656d820 */ /* 0x000fe20000400000 */
[----:B------:R-:W-:Y:S01]  /*2c60*/  I2FP.F32.S32 R9, R5 ;  /* 0x0000000500097245 */ /* 0x000fe20000201400 */
[----:B------:R-:W-:Y:S01]  /*2c70*/  @P0 FMUL R80, R80, 0.25 ;  /* 0x3e80000050500820 */ /* 0x000fe20000400000 */
[----:B------:R-:W-:Y:S01]  /*2c80*/  @P0 FMUL R84, R84, 0.25 ;  /* 0x3e80000054540820 */ /* 0x000fe20000400000 */
[----:B------:R-:W-:Y:S01]  /*2c90*/  LOP3.LUT R13, R12, 0xff800000, RZ, 0xc0, !PT ;  /* 0xff8000000c0d7812 */ /* 0x000fe200078ec0ff */
[C---:B0-----:R-:W-:Y:S01]  /*2ca0*/  FMUL R15, R8.reuse, R83 ;  /* 0x00000053080f7220 */ /* 0x041fe20000400000 */
[C---:B------:R-:W-:Y:S01]  /*2cb0*/  FMUL R16, R8.reuse, R82 ;  /* 0x0000005208107220 */ /* 0x040fe20000400000 */
[C---:B------:R-:W-:Y:S01]  /*2cc0*/  FMUL R20, R8.reuse, R87 ;  /* 0x0000005708147220 */ /* 0x040fe20000400000 */
[----:B------:R-:W-:Y:S01]  /*2cd0*/  FMUL R21, R8, R86 ;  /* 0x0000005608157220 */ /* 0x000fe20000400000 */
[----:B------:R-:W-:Y:S01]  /*2ce0*/  @P0 FMUL R81, R81, 0.25 ;  /* 0x3e80000051510820 */ /* 0x000fe20000400000 */
[----:B------:R-:W-:Y:S01]  /*2cf0*/  @P0 FMUL R85, R85, 0.25 ;  /* 0x3e80000055550820 */ /* 0x000fe20000400000 */
[----:B------:R-:W-:Y:S01]  /*2d00*/  IADD3 R8, PT, PT, R41, -0x3f3504f3, RZ ;  /* 0xc0cafb0d29087810 */ /* 0x000fe20007ffe0ff */
[----:B------:R-:W-:Y:S01]  /*2d10*/  @!P3 FMUL R80, R80, 16777216 ;  /* 0x4b8000005050b820 */ /* 0x000fe20000400000 */
[----:B------:R-:W-:Y:S01]  /*2d20*/  @!P3 FMUL R84, R84, 16777216 ;  /* 0x4b8000005454b820 */ /* 0x000fe20000400000 */
[----:B------:R-:W-:Y:S01]  /*2d30*/  FFMA.FTZ R4, R9, 1.1920928955078125e-07, R4 ;  /* 0x3400000009047823 */ /* 0x000fe20000010004 */
[----:B------:R-:W-:Y:S01]  /*2d40*/  FSEL R9, RZ, -23, P4 ;  /* 0xc1b80000ff097808 */ /* 0x000fe20002000000 */
[----:B------:R-:W-:Y:S01]  /*2d50*/  @!P3 FMUL R81, R81, 16777216 ;  /* 0x4b8000005151b820 */ /* 0x000fe20000400000 */
[----:B------:R-:W-:Y:S01]  /*2d60*/  I2FP.F32.S32 R14, R13 ;  /* 0x0000000d000e7245 */ /* 0x000fe20000201400 */
[----:B------:R-:W-:Y:S01]  /*2d70*/  @!P3 FMUL R85, R85, 16777216 ;  /* 0x4b8000005555b820 */ /* 0x000fe20000400000 */
[----:B------:R-:W-:Y:S01]  /*2d80*/  IMAD.IADD R33, R6, 0x1, R33 ;  /* 0x0000000106217824 */ /* 0x000fe200078e0221 */
[----:B------:R-:W-:Y:S01]  /*2d90*/  LOP3.LUT R8, R8, 0xff800000, RZ, 0xc0, !PT ;  /* 0xff80000008087812 */ /* 0x000fe200078ec0ff */
[C---:B-1----:R-:W-:Y:S01]  /*2da0*/  FMUL R19, R17.reuse, R80 ;  /* 0x0000005011137220 */ /* 0x042fe20000400000 */
[C---:B------:R-:W-:Y:S01]  /*2db0*/  FMUL R22, R17.reuse, R84 ;  /* 0x0000005411167220 */ /* 0x040fe20000400000 */
[C---:B------:R-:W-:Y:S01]  /*2dc0*/  FMUL R18, R17.reuse, R81 ;  /* 0x0000005111127220 */ /* 0x040fe20000400000 */
[----:B------:R-:W-:Y:S01]  /*2dd0*/  FMUL R23, R17, R85 ;  /* 0x0000005511177220 */ /* 0x000fe20000400000 */
[----:B------:R-:W-:Y:S01]  /*2de0*/  FFMA.FTZ R14, R14, 1.1920928955078125e-07, R9 ;  /* 0x340000000e0e7823 */ /* 0x000fe20000010009 */
[----:B------:R-:W-:Y:S01]  /*2df0*/  F2FP.BF16.F32.PACK_AB R27, R27, R30 ;  /* 0x0000001e1b1b723e */ /* 0x000fe200000010ff */
[----:B------:R-:W-:Y:S01]  /*2e00*/  IMAD.IADD R5, R32, 0x1, -R5 ;  /* 0x0000000120057824 */ /* 0x000fe200078e0a05 */
[----:B------:R-:W-:Y:S01]  /*2e10*/  F2FP.BF16.F32.PACK_AB R26, R26, R31 ;  /* 0x0000001f1a1a723e */ /* 0x000fe200000010ff */
[----:B------:R-:W-:Y:S01]  /*2e20*/  IMAD.IADD R2, R35, 0x1, -R2 ;  /* 0x0000000123027824 */ /* 0x000fe200078e0a02 */
[----:B------:R-:W-:Y:S01]  /*2e30*/  I2FP.F32.S32 R12, R8 ;  /* 0x00000008000c7245 */ /* 0x000fe20000201400 */
[----:B------:R-:W-:Y:S01]  /*2e40*/  FADD R5, R5, -1 ;  /* 0xbf80000005057421 */ /* 0x000fe20000000000 */
[----:B------:R-:W-:Y:S01]  /*2e50*/  F2FP.BF16.F32.PACK_AB R24, R24, R29 ;  /* 0x0000001d1818723e */ /* 0x000fe200000010ff */
[----:B------:R-:W-:Y:S01]  /*2e60*/  STS [R33+UR6], R27 ;  /* 0x0000001b21007988 */ /* 0x000fe20008000806 */
[----:B------:R-:W-:Y:S01]  /*2e70*/  LOP3.LUT R9, R33, 0x20, RZ, 0x3c, !PT ;  /* 0x0000002021097812 */ /* 0x000fe200078e3cff */
[----:B------:R-:W-:Y:S01]  /*2e80*/  FADD R2, R2, -1 ;  /* 0xbf80000002027421 */ /* 0x000fe20000000000 */
[----:B------:R-:W-:Y:S01]  /*2e90*/  F2FP.BF16.F32.PACK_AB R19, R19, R22 ;  /* 0x000000161313723e */ /* 0x000fe200000010ff */
[----:B------:R-:W-:Y:S01]  /*2ea0*/  STS [R33+UR6+0x80], R26 ;  /* 0x0000801a21007988 */ /* 0x000fe20008000806 */
[----:B------:R-:W-:Y:S01]  /*2eb0*/  IADD3 R8, PT, PT, R41, -R8, RZ ;  /* 0x8000000829087210 */ /* 0x000fe20007ffe0ff */
[----:B------:R-:W-:Y:S01]  /*2ec0*/  IMAD.IADD R13, R46, 0x1, -R13 ;  /* 0x000000012e0d7824 */ /* 0x000fe200078e0a0d */
[----:B------:R-:W-:Y:S01]  /*2ed0*/  MOV R22, 0x3dc6b27f ;  /* 0x3dc6b27f00167802 */ /* 0x000fe20000000f00 */
[----:B------:R-:W-:Y:S01]  /*2ee0*/  STS [R9+UR6+0x800], R25 ;  /* 0x0008001909007988 */ /* 0x000fe20008000806 */
[----:B------:R-:W-:Y:S01]  /*2ef0*/  F2FP.BF16.F32.PACK_AB R20, R15, R20 ;  /* 0x000000140f14723e */ /* 0x000fe200000010ff */
[----:B------:R-:W-:Y:S01]  /*2f00*/  FADD R13, R13, -1 ;  /* 0xbf8000000d0d7421 */ /* 0x000fe20000000000 */
[----:B------:R-:W-:Y:S01]  /*2f10*/  F2FP.BF16.F32.PACK_AB R18, R18, R23 ;  /* 0x000000171212723e */ /* 0x000fe200000010ff */
[----:B------:R0:W-:Y:S01]  /*2f20*/  STS [R9+UR6+0x880], R24 ;  /* 0x0008801809007988 */ /* 0x0001e20008000806 */
[----:B------:R-:W-:Y:S01]  /*2f30*/  LOP3.LUT R15, R33, 0x40, RZ, 0x3c, !PT ;  /* 0x00000040210f7812 */ /* 0x000fe200078e3cff */
[----:B------:R-:W1:Y:S01]  /*2f40*/  LDCU.64 UR4, c[0x0][0x3e0] ;  /* 0x00007c00ff0477ac */ /* 0x000e620008000a00 */
[----:B------:R-:W-:-:S02]  /*2f50*/  FSEL R3, RZ, -23, P2 ;  /* 0xc1b80000ff037808 */ /* 0x000fc40001000000 */
[----:B------:R-:W-:Y:S01]  /*2f60*/  F2FP.BF16.F32.PACK_AB R16, R16, R21 ;  /* 0x000000151010723e */ /* 0x000fe200000010ff */
[----:B------:R-:W-:Y:S01]  /*2f70*/  STS [R15+UR6+0x1000], R19 ;  /* 0x001000130f007988 */ /* 0x000fe20008000806 */
[----:B------:R-:W-:Y:S01]  /*2f80*/  LOP3.LUT R17, R33, 0x60, RZ, 0x3c, !PT ;  /* 0x0000006021117812 */ /* 0x000fe200078e3cff */
[----:B------:R-:W-:Y:S01]  /*2f90*/  FFMA.FTZ R12, R12, 1.1920928955078125e-07, R3 ;  /* 0x340000000c0c7823 */ /* 0x000fe20000010003 */
[-C--:B------:R-:W-:Y:S01]  /*2fa0*/  FFMA.FTZ R3, R2, R22.reuse, -0.16845393180847167969 ;  /* 0xbe2c7f3002037423 */ /* 0x080fe20000010016 */
[----:B0-----:R-:W-:Y:S01]  /*2fb0*/  FADD R9, R8, -1 ;  /* 0xbf80000008097421 */ /* 0x001fe20000000000 */
[----:B------:R-:W-:Y:S01]  /*2fc0*/  FFMA.FTZ R8, R5, R22, -0.16845393180847167969 ;  /* 0xbe2c7f3005087423 */ /* 0x000fe20000010016 */
[----:B------:R2:W-:Y:S01]  /*2fd0*/  STS [R15+UR6+0x1080], R18 ;  /* 0x001080120f007988 */ /* 0x0005e20008000806 */
[C---:B------:R-:W-:Y:S01]  /*2fe0*/  FFMA.FTZ R3, R2.reuse, R3, 0.1716887056827545166 ;  /* 0x3e2fcf2a02037423 */ /* 0x040fe20000010003 */
[----:B------:R-:W-:Y:S01]  /*2ff0*/  ISETP.GE.U32.AND P0, PT, R35, 0x7f800000, PT ;  /* 0x7f8000002300780c */ /* 0x000fe20003f06070 */
[C---:B------:R-:W-:Y:S01]  /*3000*/  FFMA.FTZ R8, R5.reuse, R8, 0.1716887056827545166 ;  /* 0x3e2fcf2a05087423 */ /* 0x040fe20000010008 */
[----:B------:R0:W-:Y:S01]  /*3010*/  STS [R17+UR6+0x1800], R16 ;  /* 0x0018001011007988 */ /* 0x0001e20008000806 */
[----:B------:R-:W-:Y:S01]  /*3020*/  FFMA.FTZ R3, R2, R3, -0.17900948226451873779 ;  /* 0xbe374e4302037423 */ /* 0x000fe20000010003 */
[----:B------:R-:W-:Y:S01]  /*3030*/  ISETP.GE.U32.AND P6, PT, R32, 0x7f800000, PT ;  /* 0x7f8000002000780c */ /* 0x000fe20003fc6070 */
[----:B------:R-:W-:Y:S01]  /*3040*/  FFMA.FTZ R8, R5, R8, -0.17900948226451873779 ;  /* 0xbe374e4305087423 */ /* 0x000fe20000010008 */
[----:B------:R3:W-:Y:S01]  /*3050*/  STS [R17+UR6+0x1880], R20 ;  /* 0x0018801411007988 */ /* 0x0007e20008000806 */
[----:B------:R-:W-:Y:S01]  /*3060*/  FFMA.FTZ R3, R2, R3, 0.20512372255325317383 ;  /* 0x3e520bf402037423 */ /* 0x000fe20000010003 */
[----:B--2---:R-:W-:-:S02]  /*3070*/  IMAD R15, R10, R28, RZ ;  /* 0x0000001c0a0f7224 */ /* 0x004fc400078e02ff */
[----:B------:R-:W-:Y:S01]  /*3080*/  FFMA.FTZ R10, R9, R22, -0.16845393180847167969 ;  /* 0xbe2c7f30090a7423 */ /* 0x000fe20000010016 */
[----:B------:R-:W-:Y:S01]  /*3090*/  FFMA.FTZ R8, R5, R8, 0.20512372255325317383 ;  /* 0x3e520bf405087423 */ /* 0x000fe20000010008 */
[C---:B------:R-:W-:Y:S01]  /*30a0*/  FFMA.FTZ R3, R2.reuse, R3, -0.24046532809734344482 ;  /* 0xbe763c8b02037423 */ /* 0x040fe20000010003 */
[----:B0-----:R-:W-:Y:S01]  /*30b0*/  FFMA.FTZ R16, R13, R22, -0.16845393180847167969 ;  /* 0xbe2c7f300d107423 */ /* 0x001fe20000010016 */
[----:B------:R-:W-:Y:S01]  /*30c0*/  FFMA.FTZ R10, R9, R10, 0.1716887056827545166 ;  /* 0x3e2fcf2a090a7423 */ /* 0x000fe2000001000a */
[----:B------:R-:W-:Y:S01]  /*30d0*/  FFMA.FTZ R8, R5, R8, -0.24046532809734344482 ;  /* 0xbe763c8b05087423 */ /* 0x000fe20000010008 */
[----:B------:R-:W-:Y:S01]  /*30e0*/  FFMA.FTZ R3, R2, R3, 0.28857114911079406738 ;  /* 0x3e93bf9902037423 */ /* 0x000fe20000010003 */
[C---:B---3--:R-:W-:Y:S02]  /*30f0*/  IMAD R17, R28.reuse, 0x8, R15 ;  /* 0x000000081c117824 */ /* 0x048fe400078e020f */
[----:B------:R-:W-:Y:S01]  /*3100*/  FFMA.FTZ R10, R9, R10, -0.17900948226451873779 ;  /* 0xbe374e43090a7423 */ /* 0x000fe2000001000a */
[----:B------:R-:W-:Y:S01]  /*3110*/  FFMA.FTZ R8, R5, R8, 0.28857114911079406738 ;  /* 0x3e93bf9905087423 */ /* 0x000fe20000010008 */
[----:B------:R-:W-:Y:S01]  /*3120*/  BAR.SYNC.DEFER_BLOCKING 0x0 ;  /* 0x0000000000007b1d */ /* 0x000fe20000010000 */
[----:B------:R-:W-:Y:S01]  /*3130*/  FFMA.FTZ R16, R13, R16, 0.1716887056827545166 ;  /* 0x3e2fcf2a0d107423 */ /* 0x000fe20000010010 */
[----:B------:R-:W-:Y:S01]  /*3140*/  FFMA.FTZ R10, R9, R10, 0.20512372255325317383 ;  /* 0x3e520bf4090a7423 */ /* 0x000fe2000001000a */
[----:B------:R-:W-:Y:S01]  /*3150*/  FFMA.FTZ R8, R5, R8, -0.36067417263984680176 ;  /* 0xbeb8aa4905087423 */ /* 0x000fe20000010008 */
[----:B------:R-:W-:Y:S01]  /*3160*/  LEA R18, R28, R17, 0x3 ;  /* 0x000000111c127211 */ /* 0x000fe200078e18ff */
[C---:B------:R-:W-:Y:S01]  /*3170*/  FFMA.FTZ R3, R2.reuse, R3, -0.36067417263984680176 ;  /* 0xbeb8aa4902037423 */ /* 0x040fe20000010003 */
[----:B------:R-:W-:Y:S01]  /*3180*/  FFMA.FTZ R10, R9, R10, -0.24046532809734344482 ;  /* 0xbe763c8b090a7423 */ /* 0x000fe2000001000a */
[----:B------:R-:W-:Y:S01]  /*3190*/  FFMA.FTZ R8, R5, R8, 0.48089820146560668945 ;  /* 0x3ef6384a05087423 */ /* 0x000fe20000010008 */
[----:B------:R-:W-:Y:S01]  /*31a0*/  FFMA.FTZ R16, R13, R16, -0.17900948226451873779 ;  /* 0xbe374e430d107423 */ /* 0x000fe20000010010 */
[----:B------:R-:W-:Y:S01]  /*31b0*/  FFMA.FTZ R3, R2, R3, 0.48089820146560668945 ;  /* 0x3ef6384a02037423 */ /* 0x000fe20000010003 */
[----:B------:R-:W-:Y:S01]  /*31c0*/  FFMA.FTZ R10, R9, R10, 0.28857114911079406738 ;  /* 0x3e93bf99090a7423 */ /* 0x000fe2000001000a */
[----:B------:R-:W-:Y:S01]  /*31d0*/  FFMA.FTZ R8, R5, R8, -0.72134751081466674805 ;  /* 0xbf38aa3b05087423 */ /* 0x000fe20000010008 */
[----:B------:R-:W-:-:S02]  /*31e0*/  IMAD R19, R28, 0x8, R18 ;  /* 0x000000081c137824 */ /* 0x000fc400078e0212 */
[----:B------:R-:W-:Y:S01]  /*31f0*/  FFMA.FTZ R16, R13, R16, 0.20512372255325317383 ;  /* 0x3e520bf40d107423 */ /* 0x000fe20000010010 */
[----:B------:R-:W-:Y:S01]  /*3200*/  FFMA.FTZ R10, R9, R10, -0.36067417263984680176 ;  /* 0xbeb8aa49090a7423 */ /* 0x000fe2000001000a */
[----:B------:R-:W-:Y:S01]  /*3210*/  FMUL R8, R5, R8 ;  /* 0x0000000805087220 */ /* 0x000fe20000400000 */
[----:B------:R-:W-:Y:S01]  /*3220*/  FFMA.FTZ R3, R2, R3, -0.72134751081466674805 ;  /* 0xbf38aa3b02037423 */ /* 0x000fe20000010003 */
[----:B------:R-:W-:Y:S02]  /*3230*/  IMAD R20, R28, 0x8, R19 ;  /* 0x000000081c147824 */ /* 0x000fe400078e0213 */
[----:B------:R-:W-:Y:S01]  /*3240*/  FFMA.FTZ R10, R9, R10, 0.48089820146560668945 ;  /* 0x3ef6384a090a7423 */ /* 0x000fe2000001000a */
[----:B------:R-:W-:Y:S01]  /*3250*/  FMUL R8, R5, R8 ;  /* 0x0000000805087220 */ /* 0x000fe20000400000 */
[----:B------:R-:W-:Y:S01]  /*3260*/  FFMA.FTZ R16, R13, R16, -0.24046532809734344482 ;  /* 0xbe763c8b0d107423 */ /* 0x000fe20000010010 */
[----:B------:R-:W-:Y:S01]  /*3270*/  FMUL R3, R2, R3 ;  /* 0x0000000302037220 */ /* 0x000fe20000400000 */
[----:B------:R-:W-:Y:S01]  /*3280*/  FFMA.FTZ R10, R9, R10, -0.72134751081466674805 ;  /* 0xbf38aa3b090a7423 */ /* 0x000fe2000001000a */
[----:B------:R-:W-:Y:S01]  /*3290*/  FFMA.FTZ R5, R5, 1.4426950216293334961, R8 ;  /* 0x3fb8aa3b05057823 */ /* 0x000fe20000010008 */
[----:B------:R-:W-:Y:S01]  /*32a0*/  LEA R21, R28, R20, 0x3 ;  /* 0x000000141c157211 */ /* 0x000fe200078e18ff */
[----:B------:R-:W-:Y:S01]  /*32b0*/  FFMA.FTZ R16, R13, R16, 0.28857114911079406738 ;  /* 0x3e93bf990d107423 */ /* 0x000fe20000010010 */
[----:B------:R-:W-:Y:S01]  /*32c0*/  FMUL R10, R9, R10 ;  /* 0x0000000a090a7220 */ /* 0x000fe20000400000 */
[----:B------:R-:W-:Y:S01]  /*32d0*/  FMUL R3, R2, R3 ;  /* 0x0000000302037220 */ /* 0x000fe20000400000 */
[----:B------:R-:W-:Y:S01]  /*32e0*/  ISETP.GE.U32.AND P4, PT, R41, 0x7f800000, PT ;  /* 0x7f8000002900780c */ /* 0x000fe20003f86070 */
[----:B------:R-:W-:-:S02]  /*32f0*/  IMAD R23, R28, 0x8, R21 ;  /* 0x000000081c177824 */ /* 0x000fc400078e0215 */
[----:B------:R-:W-:Y:S01]  /*3300*/  FMUL R10, R9, R10 ;  /* 0x0000000a090a7220 */ /* 0x000fe20000400000 */
[----:B------:R-:W-:Y:S01]  /*3310*/  FFMA.FTZ R16, R13, R16, -0.36067417263984680176 ;  /* 0xbeb8aa490d107423 */ /* 0x000fe20000010010 */
[----:B------:R-:W-:Y:S01]  /*3320*/  FFMA.FTZ R3, R2, 1.4426950216293334961, R3 ;  /* 0x3fb8aa3b02037823 */ /* 0x000fe20000010003 */
[----:B------:R-:W0:Y:S01]  /*3330*/  LDS R43, [R7+UR6] ;  /* 0x00000006072b7984 */ /* 0x000e220008000800 */
[----:B------:R-:W-:Y:S01]  /*3340*/  FFMA.FTZ R9, R9, 1.4426950216293334961, R10 ;  /* 0x3fb8aa3b09097823 */ /* 0x000fe2000001000a */
[----:B------:R-:W-:Y:S01]  /*3350*/  FADD R10, R4, R5 ;  /* 0x00000005040a7221 */ /* 0x000fe20000000000 */
[----:B------:R-:W-:Y:S01]  /*3360*/  @P0 MOV R2, 0x7f800000 ;  /* 0x7f80000000020802 */ /* 0x000fe20000000f00 */
[----:B------:R-:W2:Y:S01]  /*3370*/  LDC.64 R4, c[0x0][0x398] ;  /* 0x0000e600ff047b82 */ /* 0x000ea20000000a00 */
[----:B------:R-:W3:Y:S01]  /*3380*/  LDS R45, [R7+UR6+0x100] ;  /* 0x00010006072d7984 */ /* 0x000ee20008000800 */
[----:B------:R-:W-:Y:S02]  /*3390*/  IMAD R25, R28, 0x8, R23 ;  /* 0x000000081c197824 */ /* 0x000fe400078e0217 */
[----:B------:R-:W-:Y:S01]  /*33a0*/  FFMA.FTZ R16, R13, R16, 0.48089820146560668945 ;  /* 0x3ef6384a0d107423 */ /* 0x000fe20000010010 */
[----:B------:R-:W-:Y:S01]  /*33b0*/  FADD R0, R0, R3 ;  /* 0x0000000300007221 */ /* 0x000fe20000000000 */
[----:B------:R-:W4:Y:S01]  /*33c0*/  LDS R47, [R7+UR6+0x200] ;  /* 0x00020006072f7984 */ /* 0x000f220008000800 */
[----:B------:R-:W-:Y:S01]  /*33d0*/  @P0 FFMA.FTZ R0, R35, R2, +INF ;  /* 0x7f80000023000423 */ /* 0x000fe20000010002 */
[----:B-1----:R-:W-:Y:S01]  /*33e0*/  UIMAD UR4, UR7, UR4, URZ ;  /* 0x00000004070472a4 */ /* 0x002fe2000f8e02ff */
[----:B------:R-:W-:Y:S01]  /*33f0*/  FFMA.FTZ R16, R13, R16, -0.72134751081466674805 ;  /* 0xbf38aa3b0d107423 */ /* 0x000fe20000010010 */
[----:B------:R-:W1:Y:S01]  /*3400*/  LDS R49, [R7+UR6+0x300] ;  /* 0x0003000607317984 */ /* 0x000e620008000800 */
[----:B------:R-:W-:Y:S01]  /*3410*/  LEA R27, R28, R25, 0x3 ;  /* 0x000000191c1b7211 */ /* 0x000fe200078e18ff */
[----:B------:R-:W-:Y:S01]  /*3420*/  @P6 IMAD.MOV.U32 R3, RZ, RZ, 0x7f800000 ;  /* 0x7f800000ff036424 */ /* 0x000fe200078e00ff */
[----:B------:R-:W-:Y:S01]  /*3430*/  ISETP.GE.U32.AND P5, PT, R46, 0x7f800000, PT ;  /* 0x7f8000002e00780c */ /* 0x000fe20003fa6070 */
[----:B------:R-:W5:Y:S01]  /*3440*/  LDS R51, [R7+UR6+0x400] ;  /* 0x0004000607337984 */ /* 0x000f620008000800 */
[----:B------:R-:W-:Y:S01]  /*3450*/  IMAD R2, R11, UR5, RZ ;  /* 0x000000050b027c24 */ /* 0x000fe2000f8e02ff */
[----:B------:R-:W-:Y:S01]  /*3460*/  USHF.L.U32 UR8, UR4, 0x1, URZ ;  /* 0x0000000104087899 */ /* 0x000fe200080006ff */
[----:B------:R-:W-:Y:S01]  /*3470*/  FMUL R16, R13, R16 ;  /* 0x000000100d107220 */ /* 0x000fe20000400000 */
[----:B------:R-:W0:Y:S01]  /*3480*/  LDS R53, [R7+UR6+0x500] ;  /* 0x0005000607357984 */ /* 0x000e220008000800 */
[----:B------:R-:W-:Y:S01]  /*3490*/  @P6 FFMA.FTZ R10, R32, R3, +INF ;  /* 0x7f800000200a6423 */ /* 0x000fe20000010003 */
[----:B------:R-:W-:Y:S01]  /*34a0*/  @P4 IMAD.MOV.U32 R8, RZ, RZ, 0x7f800000 ;  /* 0x7f800000ff084424 */ /* 0x000fe200078e00ff */
[----:B------:R-:W-:Y:S01]  /*34b0*/  SHF.L.U32 R3, R2, 0x1, RZ ;  /* 0x0000000102037819 */ /* 0x000fe200000006ff */
[----:B------:R-:W0:Y:S01]  /*34c0*/  LDS R55, [R7+UR6+0x600] ;  /* 0x0006000607377984 */ /* 0x000e220008000800 */
[----:B------:R-:W-:-:S02]  /*34d0*/  IMAD R29, R28, 0x8, R27 ;  /* 0x000000081c1d7824 */ /* 0x000fc400078e021b */
[----:B------:R-:W-:Y:S01]  /*34e0*/  FADD R38, R12, R9 ;  /* 0x000000090c267221 */ /* 0x000fe20000000000 */
[----:B------:R-:W-:Y:S01]  /*34f0*/  UIMAD.WIDE UR4, UR4, 0x2, URZ ;  /* 0x00000002040478a5 */ /* 0x000fe2000f8e02ff */
[----:B------:R-:W0:Y:S01]  /*3500*/  LDS R57, [R7+UR6+0x700] ;  /* 0x0007000607397984 */ /* 0x000e220008000800 */
[----:B------:R-:W-:Y:S01]  /*3510*/  FMUL R16, R13, R16 ;  /* 0x000000100d107220 */ /* 0x000fe20000400000 */
[----:B------:R-:W-:Y:S01]  /*3520*/  @P4 FFMA.FTZ R38, R41, R8, +INF ;  /* 0x7f80000029264423 */ /* 0x000fe20000010008 */
[----:B------:R-:W-:Y:S01]  /*3530*/  IMAD.HI R2, R2, 0x2, RZ ;  /* 0x0000000202027827 */ /* 0x000fe200078e02ff */
[----:B--2---:R-:W-:-:S03]  /*3540*/  IADD3 R36, P4, P6, R3, UR8, R4 ;  /* 0x0000000803247c10 */ /* 0x004fc6000fe9e004 */
[----:B------:R-:W-:Y:S01]  /*3550*/  FFMA.FTZ R13, R13, 1.4426950216293334961, R16 ;  /* 0x3fb8aa3b0d0d7823 */ /* 0x000fe20000010010 */
[----:B------:R-:W-:Y:S01]  /*3560*/  FSETP.NEU.AND P3, PT, R35, RZ, PT ;  /* 0x000000ff2300720b */ /* 0x000fe20003f6d000 */
[----:B------:R-:W-:Y:S01]  /*3570*/  IMAD R31, R28, 0x8, R29 ;  /* 0x000000081c1f7824 */ /* 0x000fe200078e021d */
[----:B------:R-:W-:Y:S01]  /*3580*/  IADD3.X R44, PT, PT, R2, UR5, R5, P4, P6 ;  /* 0x00000005022c7c10 */ /* 0x000fe2000a7ec405 */
[----:B------:R-:W-:Y:S01]  /*3590*/  @P5 IMAD.MOV.U32 R9, RZ, RZ, 0x7f800000 ;  /* 0x7f800000ff095424 */ /* 0x000fe200078e00ff */
[-C--:B------:R-:W-:Y:S01]  /*35a0*/  LEA R2, P4, R15, R36.reuse, 0x1 ;  /* 0x000000240f027211 */ /* 0x080fe200078808ff */
[----:B------:R-:W-:Y:S02]  /*35b0*/  IMAD R33, R28, 0x8, R31 ;  /* 0x000000081c217824 */ /* 0x000fe400078e021f */
[----:B------:R-:W-:Y:S01]  /*35c0*/  FADD R39, R14, R13 ;  /* 0x0000000d0e277221 */ /* 0x000fe20000000000 */
[----:B------:R-:W-:Y:S01]  /*35d0*/  @P5 FFMA.FTZ R39, R46, R9, +INF ;  /* 0x7f8000002e275423 */ /* 0x000fe20000010009 */
[----:B------:R-:W-:Y:S01]  /*35e0*/  LEA R4, P6, R17, R36, 0x1 ;  /* 0x0000002411047211 */ /* 0x000fe200078c08ff */
[----:B------:R-:W2:Y:S01]  /*35f0*/  LDCU UR4, c[0x0][0x3ec] ;  /* 0x00007d80ff0477ac */ /* 0x000ea20008000800 */
[----:B------:R-:W-:-:S02]  /*3600*/  LEA R35, R28, R33, 0x3 ;  /* 0x000000211c237211 */ /* 0x000fc400078e18ff */
[----:B------:R-:W-:Y:S02]  /*3610*/  LEA R8, P5, R18, R36, 0x1 ;  /* 0x0000002412087211 */ /* 0x000fe400078a08ff */
[----:B------:R-:W-:Y:S01]  /*3620*/  LEA.HI.X.SX32 R3, R15, R44, 0x1, P4 ;  /* 0x0000002c0f037211 */ /* 0x000fe200020f0eff */
[C---:B------:R-:W-:Y:S01]  /*3630*/  IMAD R37, R28.reuse, 0x8, R35 ;  /* 0x000000081c257824 */ /* 0x040fe200078e0223 */
[----:B------:R-:W-:Y:S02]  /*3640*/  LEA R12, P4, R19, R36, 0x1 ;  /* 0x00000024130c7211 */ /* 0x000fe400078808ff */
[----:B------:R-:W-:Y:S01]  /*3650*/  LEA.HI.X.SX32 R5, R17, R44, 0x1, P6 ;  /* 0x0000002c11057211 */ /* 0x000fe200030f0eff */
[----:B------:R-:W-:Y:S01]  /*3660*/  IMAD R40, R28, 0x8, R37 ;  /* 0x000000081c287824 */ /* 0x000fe200078e0225 */
[----:B------:R-:W-:Y:S01]  /*3670*/  LEA R14, P6, R20, R36, 0x1 ;  /* 0x00000024140e7211 */ /* 0x000fe200078c08ff */
[----:B0-----:R-:W-:Y:S01]  /*3680*/  STG.E.U16 desc[UR10][R2.64], R43 ;  /* 0x0000002b02007986 */ /* 0x001fe2000c10150a */
[----:B------:R-:W-:-:S02]  /*3690*/  LEA.HI.X.SX32 R9, R18, R44, 0x1, P5 ;  /* 0x0000002c12097211 */ /* 0x000fc400028f0eff */
[----:B------:R-:W-:Y:S01]  /*36a0*/  LEA R16, P5, R21, R36, 0x1 ;  /* 0x0000002415107211 */ /* 0x000fe200078a08ff */
[----:B---3--:R0:W-:Y:S01]  /*36b0*/  STG.E.U16 desc[UR10][R4.64], R45 ;  /* 0x0000002d04007986 */ /* 0x0081e2000c10150a */
[----:B------:R-:W-:Y:S01]  /*36c0*/  LEA.HI.X.SX32 R13, R19, R44, 0x1, P4 ;  /* 0x0000002c130d7211 */ /* 0x000fe200020f0eff */
[----:B--2---:R-:W-:Y:S01]  /*36d0*/  UIMAD UR4, UR7, UR4, URZ ;  /* 0x00000004070472a4 */ /* 0x004fe2000f8e02ff */
[----:B------:R-:W-:Y:S01]  /*36e0*/  LEA R18, P4, R23, R36, 0x1 ;  /* 0x0000002417127211 */ /* 0x000fe200078808ff */
[----:B----4-:R-:W-:Y:S01]  /*36f0*/  STG.E.U16 desc[UR10][R8.64], R47 ;  /* 0x0000002f08007986 */ /* 0x010fe2000c10150a */
[----:B------:R-:W-:Y:S01]  /*3700*/  LEA.HI.X.SX32 R15, R20, R44, 0x1, P6 ;  /* 0x0000002c140f7211 */ /* 0x000fe200030f0eff */
[----:B------:R-:W-:Y:S01]  /*3710*/  USHF.L.U32 UR7, UR4, 0x2, URZ ;  /* 0x0000000204077899 */ /* 0x000fe200080006ff */
[----:B------:R-:W-:Y:S01]  /*3720*/  LEA R20, P6, R25, R36, 0x1 ;  /* 0x0000002419147211 */ /* 0x000fe200078c08ff */
[----:B-1----:R1:W-:Y:S01]  /*3730*/  STG.E.U16 desc[UR10][R12.64], R49 ;  /* 0x000000310c007986 */ /* 0x0023e2000c10150a */
[----:B------:R-:W-:Y:S01]  /*3740*/  LEA.HI.X.SX32 R17, R21, R44, 0x1, P5 ;  /* 0x0000002c15117211 */ /* 0x000fe200028f0eff */
[----:B------:R-:W-:Y:S01]  /*3750*/  UIMAD.WIDE UR4, UR4, 0x4, URZ ;  /* 0x00000004040478a5 */ /* 0x000fe2000f8e02ff */
[----:B------:R-:W-:Y:S01]  /*3760*/  LEA R22, P5, R27, R36, 0x1 ;  /* 0x000000241b167211 */ /* 0x000fe200078a08ff */
[----:B-----5:R2:W-:Y:S01]  /*3770*/  STG.E.U16 desc[UR10][R14.64], R51 ;  /* 0x000000330e007986 */ /* 0x0205e2000c10150a */
[----:B------:R-:W-:Y:S01]  /*3780*/  LEA.HI.X.SX32 R19, R23, R44, 0x1, P4 ;  /* 0x0000002c17137211 */ /* 0x000fe200020f0eff */
[----:B0-----:R-:W0:Y:S01]  /*3790*/  LDC.64 R4, c[0x0][0x3a0] ;  /* 0x0000e800ff047b82 */ /* 0x001e220000000a00 */
[----:B------:R-:W-:Y:S01]  /*37a0*/  LEA R24, P4, R29, R36, 0x1 ;  /* 0x000000241d187211 */ /* 0x000fe200078808ff */
[----:B------:R3:W-:Y:S01]  /*37b0*/  STG.E.U16 desc[UR10][R16.64], R53 ;  /* 0x0000003510007986 */ /* 0x0007e2000c10150a */
[----:B------:R-:W-:-:S02]  /*37c0*/  FSETP.NEU.AND P0, PT, R41, RZ, PT ;  /* 0x000000ff2900720b */ /* 0x000fc40003f0d000 */
[----:B------:R-:W-:Y:S01]  /*37d0*/  LEA.HI.X.SX32 R21, R25, R44, 0x1, P6 ;  /* 0x0000002c19157211 */ /* 0x000fe200030f0eff */
[----:B------:R4:W-:Y:S01]  /*37e0*/  STG.E.U16 desc[UR10][R18.64], R55 ;  /* 0x0000003712007986 */ /* 0x0009e2000c10150a */
[----:B------:R-:W-:Y:S02]  /*37f0*/  LEA R41, R28, R40, 0x3 ;  /* 0x000000281c297211 */ /* 0x000fe400078e18ff */
[----:B------:R-:W-:Y:S01]  /*3800*/  LEA R26, P6, R31, R36, 0x1 ;  /* 0x000000241f1a7211 */ /* 0x000fe200078c08ff */
[----:B------:R-:W-:Y:S01]  /*3810*/  STG.E.U16 desc[UR10][R20.64], R57 ;  /* 0x0000003914007986 */ /* 0x000fe2000c10150a */
[----:B------:R-:W-:Y:S02]  /*3820*/  LEA.HI.X.SX32 R23, R27, R44, 0x1, P5 ;  /* 0x0000002c1b177211 */ /* 0x000fe400028f0eff */
[----:B------:R-:W-:Y:S02]  /*3830*/  LEA R28, P5, R33, R36, 0x1 ;  /* 0x00000024211c7211 */ /* 0x000fe400078a08ff */
[----:B------:R-:W-:-:S02]  /*3840*/  LEA.HI.X.SX32 R25, R29, R44, 0x1, P4 ;  /* 0x0000002c1d197211 */ /* 0x000fc400020f0eff */
[----:B------:R-:W-:Y:S02]  /*3850*/  LEA R30, P4, R35, R36, 0x1 ;  /* 0x00000024231e7211 */ /* 0x000fe400078808ff */
[----:B------:R-:W-:Y:S02]  /*3860*/  FSETP.NEU.AND P2, PT, R32, RZ, PT ;  /* 0x000000ff2000720b */ /* 0x000fe40003f4d000 */
[----:B------:R-:W-:Y:S02]  /*3870*/  LEA.HI.X.SX32 R27, R31, R44, 0x1, P6 ;  /* 0x0000002c1f1b7211 */ /* 0x000fe400030f0eff */
[----:B------:R-:W-:Y:S02]  /*3880*/  PRMT R3, R43, 0x7632, R3 ;  /* 0x000076322b037816 */ /* 0x000fe40000000003 */
[----:B------:R-:W-:Y:S02]  /*3890*/  LEA R32, P6, R37, R36, 0x1 ;  /* 0x0000002425207211 */ /* 0x000fe400078c08ff */
[----:B------:R-:W-:Y:S01]  /*38a0*/  LEA.HI.X.SX32 R29, R33, R44, 0x1, P5 ;  /* 0x0000002c211d7211 */ /* 0x000fe200028f0eff */
[----:B------:R5:W-:Y:S01]  /*38b0*/  STG.E.U16 desc[UR10][R22.64], R3 ;  /* 0x0000000316007986 */ /* 0x000be2000c10150a */
[----:B------:R-:W-:-:S02]  /*38c0*/  PRMT R7, R45, 0x7632, R7 ;  /* 0x000076322d077816 */ /* 0x000fc40000000007 */
[----:B------:R-:W-:Y:S02]  /*38d0*/  LEA R34, P5, R40, R36, 0x1 ;  /* 0x0000002428227211 */ /* 0x000fe400078a08ff */
[----:B------:R-:W-:Y:S01]  /*38e0*/  LEA.HI.X.SX32 R31, R35, R44, 0x1, P4 ;  /* 0x0000002c231f7211 */ /* 0x000fe200020f0eff */
[----:B------:R-:W-:Y:S01]  /*38f0*/  STG.E.U16 desc[UR10][R24.64], R7 ;  /* 0x0000000718007986 */ /* 0x000fe2000c10150a */
[----:B-1----:R-:W-:Y:S02]  /*3900*/  PRMT R13, R47, 0x7632, R13 ;  /* 0x000076322f0d7816 */ /* 0x002fe4000000000d */
[----:B------:R-:W-:Y:S02]  /*3910*/  LEA R36, P4, R41, R36, 0x1 ;  /* 0x0000002429247211 */ /* 0x000fe400078808ff */
[----:B------:R-:W-:Y:S01]  /*3920*/  PRMT R2, R49, 0x7632, R2 ;  /* 0x0000763231027816 */ /* 0x000fe20000000002 */
[----:B------:R1:W-:Y:S01]  /*3930*/  STG.E.U16 desc[UR10][R26.64], R13 ;  /* 0x0000000d1a007986 */ /* 0x0003e2000c10150a */
[----:B--2---:R-:W-:-:S02]  /*3940*/  PRMT R15, R51, 0x7632, R15 ;  /* 0x00007632330f7816 */ /* 0x004fc4000000000f */
[-C--:B------:R-:W-:Y:S01]  /*3950*/  LEA.HI.X.SX32 R33, R37, R44.reuse, 0x1, P6 ;  /* 0x0000002c25217211 */ /* 0x080fe200030f0eff */
[----:B------:R-:W-:Y:S01]  /*3960*/  STG.E.U16 desc[UR10][R28.64], R2 ;  /* 0x000000021c007986 */ /* 0x000fe2000c10150a */
[----:B---3--:R-:W-:Y:S02]  /*3970*/  PRMT R16, R53, 0x7632, R16 ;  /* 0x0000763235107816 */ /* 0x008fe40000000010 */
[-C--:B------:R-:W-:Y:S01]  /*3980*/  LEA.HI.X.SX32 R35, R40, R44.reuse, 0x1, P5 ;  /* 0x0000002c28237211 */ /* 0x080fe200028f0eff */
[----:B------:R2:W-:Y:S01]  /*3990*/  STG.E.U16 desc[UR10][R30.64], R15 ;  /* 0x0000000f1e007986 */ /* 0x0005e2000c10150a */
[----:B------:R-:W-:Y:S02]  /*39a0*/  PRMT R17, R55, 0x7632, R17 ;  /* 0x0000763237117816 */ /* 0x000fe40000000011 */
[----:B------:R-:W-:Y:S01]  /*39b0*/  LEA.HI.X.SX32 R37, R41, R44, 0x1, P4 ;  /* 0x0000002c29257211 */ /* 0x000fe200020f0eff */
[----:B------:R3:W-:Y:S01]  /*39c0*/  STG.E.U16 desc[UR10][R32.64], R16 ;  /* 0x0000001020007986 */ /* 0x0007e2000c10150a */
[----:B----4-:R-:W-:-:S02]  /*39d0*/  PRMT R18, R57, 0x7632, R18 ;  /* 0x0000763239127816 */ /* 0x010fc40000000012 */
[----:B------:R-:W-:Y:S01]  /*39e0*/  FSETP.NEU.AND P6, PT, R46, RZ, PT ;  /* 0x000000ff2e00720b */ /* 0x000fe20003fcd000 */
[----:B------:R3:W-:Y:S01]  /*39f0*/  STG.E.U16 desc[UR10][R34.64], R17 ;  /* 0x0000001122007986 */ /* 0x0007e2000c10150a */
[----:B------:R-:W-:Y:S02]  /*3a00*/  FSEL R0, R0, -INF , P3 ;  /* 0xff80000000007808 */ /* 0x000fe40001800000 */
[----:B-----5:R-:W-:Y:S01]  /*3a10*/  FSEL R3, R10, -INF , P2 ;  /* 0xff8000000a037808 */ /* 0x020fe20001000000 */
[----:B------:R3:W-:Y:S01]  /*3a20*/  STG.E.U16 desc[UR10][R36.64], R18 ;  /* 0x0000001224007986 */ /* 0x0007e2000c10150a */
[----:B------:R-:W-:Y:S01]  /*3a30*/  FSEL R38, R38, -INF , P0 ;  /* 0xff80000026267808 */ /* 0x000fe20000000000 */
[----:B------:R-:W-:Y:S01]  /*3a40*/  FFMA R12, R0, 0.69314718246459960938, R113 ;  /* 0x3f317218000c7823 */ /* 0x000fe20000000071 */
[----:B------:R-:W-:Y:S01]  /*3a50*/  FSEL R39, R39, -INF , P6 ;  /* 0xff80000027277808 */ /* 0x000fe20003000000 */
[----:B-1----:R-:W-:Y:S01]  /*3a60*/  FFMA R13, R3, 0.69314718246459960938, R112 ;  /* 0x3f317218030d7823 */ /* 0x002fe20000000070 */
[----:B------:R-:W-:Y:S01]  /*3a70*/  LEA R6, R6, UR6, 0x2 ;  /* 0x0000000606067c11 */ /* 0x000fe2000f8e10ff */
[----:B------:R-:W-:Y:S01]  /*3a80*/  FFMA R14, R38, 0.69314718246459960938, R115 ;  /* 0x3f317218260e7823 */ /* 0x000fe20000000073 */
[----:B------:R-:W-:-:S02]  /*3a90*/  IMAD.SHL.U32 R3, R11, 0x4, RZ ;  /* 0x000000040b037824 */ /* 0x000fc400078e00ff */
[----:B--2---:R-:W-:Y:S01]  /*3aa0*/  FFMA R15, R39, 0.69314718246459960938, R114 ;  /* 0x3f317218270f7823 */ /* 0x004fe20000000072 */
[----:B------:R-:W-:Y:S01]  /*3ab0*/  BAR.SYNC.DEFER_BLOCKING 0x0 ;  /* 0x0000000000007b1d */ /* 0x000fe20000010000 */
[----:B------:R-:W-:Y:S01]  /*3ac0*/  IMAD.HI R0, R11, 0x4, RZ ;  /* 0x000000040b007827 */ /* 0x000fe200078e02ff */
[----:B0-----:R-:W-:-:S04]  /*3ad0*/  IADD3 R2, P0, P2, R3, UR7, R4 ;  /* 0x0000000703027c10 */ /* 0x001fc8000fa1e004 */
[----:B------:R-:W-:Y:S01]  /*3ae0*/  IADD3.X R3, PT, PT, R0, UR5, R5, P0, P2 ;  /* 0x0000000500037c10 */ /* 0x000fe200087e4405 */
[----:B------:R3:W-:Y:S01]  /*3af0*/  STS.128 [R6], R12 ;  /* 0x0000000c06007388 */ /* 0x0007e20000000c00 */
[----:B------:R-:W-:Y:S06]  /*3b00*/  BAR.SYNC.DEFER_BLOCKING 0x0 ;  /* 0x0000000000007b1d */ /* 0x000fec0000010000 */
[----:B------:R-:W-:Y:S05]  /*3b10*/  @P1 EXIT ;  /* 0x000000000000194d */ /* 0x000fea0003800000 */
[----:B------:R-:W0:Y:S04]  /*3b20*/  LDS R5, [R42] ;  /* 0x000000002a057984 */ /* 0x000e280000000800 */
[----:B0-----:R-:W-:Y:S01]  /*3b30*/  STG.E desc[UR10][R2.64], R5 ;  /* 0x0000000502007986 */ /* 0x001fe2000c10190a */
[----:B------:R-:W-:Y:S05]  /*3b40*/  EXIT ;  /* 0x000000000000794d */ /* 0x000fea0003800000 */
.L_x_2:
[----:B------:R-:W-:-:S00]  /*3b50*/  BRA `(.L_x_2) ;  /* 0xfffffffc00fc7947 */ /* 0x000fc0000383ffff */
[----:B------:R-:W-:-:S00]  /*3b60*/  NOP ;  /* 0x0000000000007918 */ /* 0x000fc00000000000 */
        /* <DEDUP_REMOVED lines=9> */
.L_x_3:


//--------------------- .nv.global.init           --------------------------
	.section	.nv.global.init,"aw",@progbits
.nv.global.init:
	.type		_$_str,@object
	.size		_$_str,(.L_0 - _$_str)
_$_str:
        /*0000*/ 	.byte	0x5f, 0x5f, 0x43, 0x55, 0x44, 0x41, 0x5f, 0x46, 0x54, 0x5a, 0x00
.L_0:


//--------------------- .nv.shared.attn_fwd       --------------------------
	.section	.nv.shared.attn_fwd,"aw",@nobits
	.sectionflags	@""
	.align	16
	.zero		1024


//--------------------- .nv.shared.reserved.0     --------------------------
	.section	.nv.shared.reserved.0,"aw",@nobits
	.weak		__nv_reservedSMEM_offset_0_alias
	.size		__nv_reservedSMEM_offset_0_alias, 0, 64
	.other		__nv_reservedSMEM_offset_0_alias,@"STO_CUDA_RESERVED_SHARED STV_DEFAULT"
__nv_reservedSMEM_offset_0_alias:
	.zero		0
	.zero		64


//--------------------- .nv.constant0.attn_fwd    --------------------------
	.section	.nv.constant0.attn_fwd,"a",@progbits
	.sectionflags	@""
	.align	4
.nv.constant0.attn_fwd:
	.zero		1032


//--------------------- SYMBOLS --------------------------

	.type		.nv.reservedSmem.offset0,@object
	.size		.nv.reservedSmem.offset0,0x4
	.type		.nv.reservedSmem.cap,@object
	.size		.nv.reservedSmem.cap,0x4
